	.target	sm_90a

	.elftype	@"ET_EXEC"


//--------------------- .note.nv.tkinfo           --------------------------
	.section	.note.nv.tkinfo,"",@"SHT_NOTE"
	.sectionflags	@"SHF_NOTE_NV_TKINFO"
	.tkinfo
        /*0018*/ 	.word	0x00000002
        /*0030*/ 	.string	""
        /*0030*/ 	.string	"ptxas"
        /*0030*/ 	.string	"Cuda compilation tools, release 13.0, V13.0.88"
        /*0030*/ 	.string	"Build cuda_13.0.r13.0/compiler.36424714_0"
        /*0030*/ 	.string	"-arch sm_90a -m 64 "



//--------------------- .note.nv.cuinfo           --------------------------
	.section	.note.nv.cuinfo,"",@"SHT_NOTE"
	.sectionflags	@"SHF_NOTE_NV_CUINFO"
        /*0018*/ 	.short	0x0002
        /*001a*/ 	.short	0x005a
        /*001c*/ 	.short	0x0082
	.zero		2


//--------------------- .nv.info                  --------------------------
	.section	.nv.info,"",@"SHT_CUDA_INFO"
	.align	4


	//----- nvinfo : EIATTR_REGCOUNT
	.align		4
        /*0000*/ 	.byte	0x04, 0x2f
        /*0002*/ 	.short	(.L_15 - .L_14)
	.align		4
.L_14:
        /*0004*/ 	.word	index@(_ZN7cutlass13device_kernelINS_4gemm6kernel13GemmUniversalIN4cute5tupleIJiiiiEEENS1_10collective13CollectiveMmaINS1_34MainloopSm90TmaGmmaWarpSpecializedILi2ENS5_IJNS4_1CILi1EEENSA_ILi2EEESB_EEENS1_35KernelTmaWarpSpecializedCooperativeEEENS5_IJNSA_ILi128EEENSA_ILi256EEESG_EEENS_6half_tENS5_IJlSB_lEEESJ_SK_NS4_8TiledMMAINS4_8MMA_AtomIJNS4_4SM904GMMA26MMA_64x256x16_F32F16F16_SSILNSO_5MajorE0ELSQ_0ELNSO_7ScaleInE1ELSR_1EEEEEENS4_6LayoutINS5_IJSC_SB_SB_EEENS5_IJSB_NSA_ILi0EEESW_EEEEENS5_IJNS4_10UnderscoreESZ_SZ_EEEEENS4_23SM90_TMA_LOAD_MULTICASTENS4_14ComposedLayoutINS4_7SwizzleILi3ELi4ELi3EEENS4_18smem_ptr_flag_bitsILi16EEENSU_INS5_IJNSA_ILi8EEENSA_ILi64EEEEEENS5_IJS19_SB_EEEEEEEvNS4_8identityENS4_13SM90_TMA_LOADES1D_vS1E_EENS_8epilogue10collective6detail29Sm90TmaWarpSpecializedAdapterINS1I_15DefaultEpilogueISJ_SK_SK_NS1H_6thread17LinearCombinationISJ_Li1EffLNS1M_9ScaleType4KindE0ELNS_15FloatRoundStyleE2ESJ_EENS1_15EpilogueDefaultEEEEEvvEEEEvNT_6ParamsE)
        /*0008*/ 	.word	0x000000a8


	//----- nvinfo : EIATTR_FRAME_SIZE
	.align		4
.L_15:
        /*000c*/ 	.byte	0x04, 0x11
        /*000e*/ 	.short	(.L_17 - .L_16)
	.align		4
.L_16:
        /*0010*/ 	.word	index@(_ZN7cutlass13device_kernelINS_4gemm6kernel13GemmUniversalIN4cute5tupleIJiiiiEEENS1_10collective13CollectiveMmaINS1_34MainloopSm90TmaGmmaWarpSpecializedILi2ENS5_IJNS4_1CILi1EEENSA_ILi2EEESB_EEENS1_35KernelTmaWarpSpecializedCooperativeEEENS5_IJNSA_ILi128EEENSA_ILi256EEESG_EEENS_6half_tENS5_IJlSB_lEEESJ_SK_NS4_8TiledMMAINS4_8MMA_AtomIJNS4_4SM904GMMA26MMA_64x256x16_F32F16F16_SSILNSO_5MajorE0ELSQ_0ELNSO_7ScaleInE1ELSR_1EEEEEENS4_6LayoutINS5_IJSC_SB_SB_EEENS5_IJSB_NSA_ILi0EEESW_EEEEENS5_IJNS4_10UnderscoreESZ_SZ_EEEEENS4_23SM90_TMA_LOAD_MULTICASTENS4_14ComposedLayoutINS4_7SwizzleILi3ELi4ELi3EEENS4_18smem_ptr_flag_bitsILi16EEENSU_INS5_IJNSA_ILi8EEENSA_ILi64EEEEEENS5_IJS19_SB_EEEEEEEvNS4_8identityENS4_13SM90_TMA_LOADES1D_vS1E_EENS_8epilogue10collective6detail29Sm90TmaWarpSpecializedAdapterINS1I_15DefaultEpilogueISJ_SK_SK_NS1H_6thread17LinearCombinationISJ_Li1EffLNS1M_9ScaleType4KindE0ELNS_15FloatRoundStyleE2ESJ_EENS1_15EpilogueDefaultEEEEEvvEEEEvNT_6ParamsE)
        /*0014*/ 	.word	0x00000000


	//----- nvinfo : EIATTR_MIN_STACK_SIZE
	.align		4
.L_17:
        /*0018*/ 	.byte	0x04, 0x12
        /*001a*/ 	.short	(.L_19 - .L_18)
	.align		4
.L_18:
        /*001c*/ 	.word	index@(_ZN7cutlass13device_kernelINS_4gemm6kernel13GemmUniversalIN4cute5tupleIJiiiiEEENS1_10collective13CollectiveMmaINS1_34MainloopSm90TmaGmmaWarpSpecializedILi2ENS5_IJNS4_1CILi1EEENSA_ILi2EEESB_EEENS1_35KernelTmaWarpSpecializedCooperativeEEENS5_IJNSA_ILi128EEENSA_ILi256EEESG_EEENS_6half_tENS5_IJlSB_lEEESJ_SK_NS4_8TiledMMAINS4_8MMA_AtomIJNS4_4SM904GMMA26MMA_64x256x16_F32F16F16_SSILNSO_5MajorE0ELSQ_0ELNSO_7ScaleInE1ELSR_1EEEEEENS4_6LayoutINS5_IJSC_SB_SB_EEENS5_IJSB_NSA_ILi0EEESW_EEEEENS5_IJNS4_10UnderscoreESZ_SZ_EEEEENS4_23SM90_TMA_LOAD_MULTICASTENS4_14ComposedLayoutINS4_7SwizzleILi3ELi4ELi3EEENS4_18smem_ptr_flag_bitsILi16EEENSU_INS5_IJNSA_ILi8EEENSA_ILi64EEEEEENS5_IJS19_SB_EEEEEEEvNS4_8identityENS4_13SM90_TMA_LOADES1D_vS1E_EENS_8epilogue10collective6detail29Sm90TmaWarpSpecializedAdapterINS1I_15DefaultEpilogueISJ_SK_SK_NS1H_6thread17LinearCombinationISJ_Li1EffLNS1M_9ScaleType4KindE0ELNS_15FloatRoundStyleE2ESJ_EENS1_15EpilogueDefaultEEEEEvvEEEEvNT_6ParamsE)
        /*0020*/ 	.word	0x00000000
.L_19:


//--------------------- .nv.compat                --------------------------
	.section	.nv.compat,"",@"SHT_CUDA_COMPAT_INFO"
	.align	4
        /*0000*/ 	.byte	0x02, 0x09, 0x01, 0x00, 0x02, 0x02, 0x04, 0x00, 0x02, 0x05, 0x05, 0x00, 0x03, 0x07, 0x01, 0x01
        /*0010*/ 	.byte	0x02, 0x03, 0x01, 0x00, 0x02, 0x06, 0x01, 0x00, 0x04, 0x0b, 0x08, 0x00, 0x00, 0x00, 0x00, 0x00
        /*0020*/ 	.byte	0x00, 0x00, 0x00, 0x00


//--------------------- .nv.info._ZN7cutlass13device_kernelINS_4gemm6kernel13GemmUniversalIN4cute5tupleIJiiiiEEENS1_10collective13CollectiveMmaINS1_34MainloopSm90TmaGmmaWarpSpecializedILi2ENS5_IJNS4_1CILi1EEENSA_ILi2EEESB_EEENS1_35KernelTmaWarpSpecializedCooperativeEEENS5_IJNSA_ILi128EEENSA_ILi256EEESG_EEENS_6half_tENS5_IJlSB_lEEESJ_SK_NS4_8TiledMMAINS4_8MMA_AtomIJNS4_4SM904GMMA26MMA_64x256x16_F32F16F16_SSILNSO_5MajorE0ELSQ_0ELNSO_7ScaleInE1ELSR_1EEEEEENS4_6LayoutINS5_IJSC_SB_SB_EEENS5_IJSB_NSA_ILi0EEESW_EEEEENS5_IJNS4_10UnderscoreESZ_SZ_EEEEENS4_23SM90_TMA_LOAD_MULTICASTENS4_14ComposedLayoutINS4_7SwizzleILi3ELi4ELi3EEENS4_18smem_ptr_flag_bitsILi16EEENSU_INS5_IJNSA_ILi8EEENSA_ILi64EEEEEENS5_IJS19_SB_EEEEEEEvNS4_8identityENS4_13SM90_TMA_LOADES1D_vS1E_EENS_8epilogue10collective6detail29Sm90TmaWarpSpecializedAdapterINS1I_15DefaultEpilogueISJ_SK_SK_NS1H_6thread17LinearCombinationISJ_Li1EffLNS1M_9ScaleType4KindE0ELNS_15FloatRoundStyleE2ESJ_EENS1_15EpilogueDefaultEEEEEvvEEEEvNT_6ParamsE --------------------------
	.section	.nv.info._ZN7cutlass13device_kernelINS_4gemm6kernel13GemmUniversalIN4cute5tupleIJiiiiEEENS1_10collective13CollectiveMmaINS1_34MainloopSm90TmaGmmaWarpSpecializedILi2ENS5_IJNS4_1CILi1EEENSA_ILi2EEESB_EEENS1_35KernelTmaWarpSpecializedCooperativeEEENS5_IJNSA_ILi128EEENSA_ILi256EEESG_EEENS_6half_tENS5_IJlSB_lEEESJ_SK_NS4_8TiledMMAINS4_8MMA_AtomIJNS4_4SM904GMMA26MMA_64x256x16_F32F16F16_SSILNSO_5MajorE0ELSQ_0ELNSO_7ScaleInE1ELSR_1EEEEEENS4_6LayoutINS5_IJSC_SB_SB_EEENS5_IJSB_NSA_ILi0EEESW_EEEEENS5_IJNS4_10UnderscoreESZ_SZ_EEEEENS4_23SM90_TMA_LOAD_MULTICASTENS4_14ComposedLayoutINS4_7SwizzleILi3ELi4ELi3EEENS4_18smem_ptr_flag_bitsILi16EEENSU_INS5_IJNSA_ILi8EEENSA_ILi64EEEEEENS5_IJS19_SB_EEEEEEEvNS4_8identityENS4_13SM90_TMA_LOADES1D_vS1E_EENS_8epilogue10collective6detail29Sm90TmaWarpSpecializedAdapterINS1I_15DefaultEpilogueISJ_SK_SK_NS1H_6thread17LinearCombinationISJ_Li1EffLNS1M_9ScaleType4KindE0ELNS_15FloatRoundStyleE2ESJ_EENS1_15EpilogueDefaultEEEEEvvEEEEvNT_6ParamsE,"",@"SHT_CUDA_INFO"
	.sectionflags	@""
	.align	4


	//----- nvinfo : EIATTR_CUDA_API_VERSION
	.align		4
        /*0000*/ 	.byte	0x04, 0x37
        /*0002*/ 	.short	(.L_21 - .L_20)
.L_20:
        /*0004*/ 	.word	0x00000082


	//----- nvinfo : EIATTR_KPARAM_INFO
	.align		4
.L_21:
        /*0008*/ 	.byte	0x04, 0x17
        /*000a*/ 	.short	(.L_23 - .L_22)
.L_22:
        /*000c*/ 	.word	0x00000000
        /*0010*/ 	.short	0x0000
        /*0012*/ 	.short	0x0070
        /*0014*/ 	.byte	0x00, 0xf0, 0x01, 0x10


	//----- nvinfo : EIATTR_SPARSE_MMA_MASK
	.align		4
.L_23:
        /*0018*/ 	.byte	0x03, 0x50
        /*001a*/ 	.short	0x0000


	//----- nvinfo : EIATTR_MAXREG_COUNT
	.align		4
        /*001c*/ 	.byte	0x03, 0x1b
        /*001e*/ 	.short	0x00a8


	//----- nvinfo : EIATTR_NUM_BARRIERS
	.align		4
        /*0020*/ 	.byte	0x02, 0x4c
        /*0022*/ 	.byte	0x01
	.zero		1


	//----- nvinfo : EIATTR_EXTERNS
	.align		4
        /*0024*/ 	.byte	0x04, 0x0f
        /*0026*/ 	.short	(.L_25 - .L_24)


	//   ....[0]....
	.align		4
.L_24:
        /*0028*/ 	.word	index@(__assertfail)


	//----- nvinfo : EIATTR_MERCURY_ISA_VERSION
	.align		4
.L_25:
        /*002c*/ 	.byte	0x03, 0x5f
        /*002e*/ 	.short	0x0101


	//----- nvinfo : EIATTR_INT_WARP_WIDE_INSTR_OFFSETS
	.align		4
        /*0030*/ 	.byte	0x04, 0x31
        /*0032*/ 	.short	(.L_27 - .L_26)


	//   ....[0]....
.L_26:
        /*0034*/ 	.word	0x000003e0


	//   ....[1]....
        /*0038*/ 	.word	0x00000400


	//   ....[2]....
        /*003c*/ 	.word	0x000005d0


	//   ....[3]....
        /*0040*/ 	.word	0x00002080


	//----- nvinfo : EIATTR_COOP_GROUP_MASK_REGIDS
	.align		4
.L_27:
        /*0044*/ 	.byte	0x04, 0x29
        /*0046*/ 	.short	(.L_29 - .L_28)


	//   ....[0]....
.L_28:
        /*0048*/ 	.word	0xffffffff


	//   ....[1]....
        /*004c*/ 	.word	0xffffffff


	//   ....[2]....
        /*0050*/ 	.word	0xffffffff


	//   ....[3]....
        /*0054*/ 	.word	0xffffffff


	//   ....[4]....
        /*0058*/ 	.word	0xffffffff


	//   ....[5]....
        /*005c*/ 	.word	0xffffffff


	//----- nvinfo : EIATTR_COOP_GROUP_INSTR_OFFSETS
	.align		4
.L_29:
        /*0060*/ 	.byte	0x04, 0x28
        /*0062*/ 	.short	(.L_31 - .L_30)


	//   ....[0]....
.L_30:
        /*0064*/ 	.word	0x00000060


	//   ....[1]....
        /*0068*/ 	.word	0x00000070


	//   ....[2]....
        /*006c*/ 	.word	0x00000130


	//   ....[3]....
        /*0070*/ 	.word	0x00000290


	//   ....[4]....
        /*0074*/ 	.word	0x00000740


	//   ....[5]....
        /*0078*/ 	.word	0x00001190


	//----- nvinfo : EIATTR_REG_RECONFIG
	.align		4
.L_31:
        /*007c*/ 	.byte	0x01, 0x54
	.zero		2


	//----- nvinfo : EIATTR_SYSCALL_OFFSETS
	.align		4
        /*0080*/ 	.byte	0x04, 0x46
        /*0082*/ 	.short	(.L_33 - .L_32)


	//   ....[0]....
.L_32:
        /*0084*/ 	.word	0x00001350


	//----- nvinfo : EIATTR_MBARRIER_INSTR_OFFSETS
	.align		4
.L_33:
        /*0088*/ 	.byte	0x04, 0x39
        /*008a*/ 	.short	(.L_35 - .L_34)


	//   ....[0]....
.L_34:
        /*008c*/ 	.word	0x00000230
        /*0090*/ 	.word	0x000000ff
        /*0094*/ 	.word	0x00000000
        /*0098*/ 	.short	0x0100
        /*009a*/ 	.byte	0x08
	.zero		1


	//   ....[1]....
        /*009c*/ 	.word	0x00000240
        /*00a0*/ 	.word	0x000000ff
        /*00a4*/ 	.word	0x00000010
        /*00a8*/ 	.short	0x0100
        /*00aa*/ 	.byte	0x08
	.zero		1


	//   ....[2]....
        /*00ac*/ 	.word	0x00000250
        /*00b0*/ 	.word	0x000000ff
        /*00b4*/ 	.word	0x00000008
        /*00b8*/ 	.short	0x0100
        /*00ba*/ 	.byte	0x08
	.zero		1


	//   ....[3]....
        /*00bc*/ 	.word	0x00000260
        /*00c0*/ 	.word	0x000000ff
        /*00c4*/ 	.word	0x00000018
        /*00c8*/ 	.short	0x0100
        /*00ca*/ 	.byte	0x08
	.zero		1


	//   ....[4]....
        /*00cc*/ 	.word	0x00000650
        /*00d0*/ 	.word	0x000000ff
        /*00d4*/ 	.word	0x00000030
        /*00d8*/ 	.short	0x0100
        /*00da*/ 	.byte	0x06
	.zero		1


	//   ....[5]....
        /*00dc*/ 	.word	0x000006e0
        /*00e0*/ 	.word	0x000000ff
        /*00e4*/ 	.word	0x00000038
        /*00e8*/ 	.short	0x0100
        /*00ea*/ 	.byte	0x06
	.zero		1


	//   ....[6]....
        /*00ec*/ 	.word	0x00001410
        /*00f0*/ 	.word	0x00000003
        /*00f4*/ 	.word	0x00000000
        /*00f8*/ 	.short	0x010a
        /*00fa*/ 	.byte	0x3f
	.zero		1


	//   ....[7]....
        /*00fc*/ 	.word	0x00001450
        /*0100*/ 	.word	0x00000003
        /*0104*/ 	.word	0x00000000
        /*0108*/ 	.short	0x010a
        /*010a*/ 	.byte	0x3f
	.zero		1


	//   ....[8]....
        /*010c*/ 	.word	0x00001a50
        /*0110*/ 	.word	0x00000005
        /*0114*/ 	.word	0x00000000
        /*0118*/ 	.short	0x010a
        /*011a*/ 	.byte	0x3f
	.zero		1


	//   ....[9]....
        /*011c*/ 	.word	0x00001a90
        /*0120*/ 	.word	0x00000005
        /*0124*/ 	.word	0x00000000
        /*0128*/ 	.short	0x010a
        /*012a*/ 	.byte	0x3f
	.zero		1


	//   ....[10]....
        /*012c*/ 	.word	0x00001f20
        /*0130*/ 	.word	0x00000005
        /*0134*/ 	.word	0x00000000
        /*0138*/ 	.short	0x0101
        /*013a*/ 	.byte	0x3f
	.zero		1


	//   ....[11]....
        /*013c*/ 	.word	0x00002100
        /*0140*/ 	.word	0x00000003
        /*0144*/ 	.word	0x00000000
        /*0148*/ 	.short	0x0101
        /*014a*/ 	.byte	0x3f
	.zero		1


	//   ....[12]....
        /*014c*/ 	.word	0x0000aef0
        /*0150*/ 	.word	0x00000016
        /*0154*/ 	.word	0x00000010
        /*0158*/ 	.short	0x010a
        /*015a*/ 	.byte	0x3f
	.zero		1


	//   ....[13]....
        /*015c*/ 	.word	0x0000b380
        /*0160*/ 	.word	0x00000005
        /*0164*/ 	.word	0x00000038
        /*0168*/ 	.short	0x0101
        /*016a*/ 	.byte	0x3f
	.zero		1


	//   ....[14]....
        /*016c*/ 	.word	0x0000ba90
        /*0170*/ 	.word	0x00000007
        /*0174*/ 	.word	0x00000000
        /*0178*/ 	.short	0x010a
        /*017a*/ 	.byte	0x3f
	.zero		1


	//   ....[15]....
        /*017c*/ 	.word	0x0000bb10
        /*0180*/ 	.word	0x00000003
        /*0184*/ 	.word	0x00000000
        /*0188*/ 	.short	0x010a
        /*018a*/ 	.byte	0x3f
	.zero		1


	//   ....[16]....
        /*018c*/ 	.word	0x0000bb70
        /*0190*/ 	.word	0x00000003
        /*0194*/ 	.word	0x00000000
        /*0198*/ 	.short	0x010a
        /*019a*/ 	.byte	0x3f
	.zero		1


	//   ....[17]....
        /*019c*/ 	.word	0x0000bbc0
        /*01a0*/ 	.word	0x00000005
        /*01a4*/ 	.word	0x00000000
        /*01a8*/ 	.short	0x010a
        /*01aa*/ 	.byte	0x3f
	.zero		1


	//   ....[18]....
        /*01ac*/ 	.word	0x0000bc90
        /*01b0*/ 	.word	0x00000016
        /*01b4*/ 	.word	0x00000010
        /*01b8*/ 	.short	0x010a
        /*01ba*/ 	.byte	0x3f
	.zero		1


	//   ....[19]....
        /*01bc*/ 	.word	0x0000bd60
        /*01c0*/ 	.word	0x00000007
        /*01c4*/ 	.word	0x00000000
        /*01c8*/ 	.short	0x010a
        /*01ca*/ 	.byte	0x3f
	.zero		1


	//----- nvinfo : EIATTR_NUM_MBARRIERS
	.align		4
.L_35:
        /*01cc*/ 	.byte	0x03, 0x38
        /*01ce*/ 	.short	0x0006


	//----- nvinfo : EIATTR_EXIT_INSTR_OFFSETS
	.align		4
        /*01d0*/ 	.byte	0x04, 0x1c
        /*01d2*/ 	.short	(.L_37 - .L_36)


	//   ....[0]....
.L_36:
        /*01d4*/ 	.word	0x000008a0


	//   ....[1]....
        /*01d8*/ 	.word	0x000010c0


	//   ....[2]....
        /*01dc*/ 	.word	0x0000a610


	//   ....[3]....
        /*01e0*/ 	.word	0x0000ab70


	//   ....[4]....
        /*01e4*/ 	.word	0x0000bb60


	//----- nvinfo : EIATTR_MAX_THREADS
	.align		4
.L_37:
        /*01e8*/ 	.byte	0x04, 0x05
        /*01ea*/ 	.short	(.L_39 - .L_38)
.L_38:
        /*01ec*/ 	.word	0x00000180
        /*01f0*/ 	.word	0x00000001
        /*01f4*/ 	.word	0x00000001


	//----- nvinfo : EIATTR_CRS_STACK_SIZE
	.align		4
.L_39:
        /*01f8*/ 	.byte	0x04, 0x1e
        /*01fa*/ 	.short	(.L_41 - .L_40)
.L_40:
        /*01fc*/ 	.word	0x00000000


	//----- nvinfo : EIATTR_CBANK_PARAM_SIZE
	.align		4
.L_41:
        /*0200*/ 	.byte	0x03, 0x19
        /*0202*/ 	.short	0x0470


	//----- nvinfo : EIATTR_PARAM_CBANK
	.align		4
        /*0204*/ 	.byte	0x04, 0x0a
        /*0206*/ 	.short	(.L_43 - .L_42)
	.align		4
.L_42:
        /*0208*/ 	.word	index@(.nv.constant0._ZN7cutlass13device_kernelINS_4gemm6kernel13GemmUniversalIN4cute5tupleIJiiiiEEENS1_10collective13CollectiveMmaINS1_34MainloopSm90TmaGmmaWarpSpecializedILi2ENS5_IJNS4_1CILi1EEENSA_ILi2EEESB_EEENS1_35KernelTmaWarpSpecializedCooperativeEEENS5_IJNSA_ILi128EEENSA_ILi256EEESG_EEENS_6half_tENS5_IJlSB_lEEESJ_SK_NS4_8TiledMMAINS4_8MMA_AtomIJNS4_4SM904GMMA26MMA_64x256x16_F32F16F16_SSILNSO_5MajorE0ELSQ_0ELNSO_7ScaleInE1ELSR_1EEEEEENS4_6LayoutINS5_IJSC_SB_SB_EEENS5_IJSB_NSA_ILi0EEESW_EEEEENS5_IJNS4_10UnderscoreESZ_SZ_EEEEENS4_23SM90_TMA_LOAD_MULTICASTENS4_14ComposedLayoutINS4_7SwizzleILi3ELi4ELi3EEENS4_18smem_ptr_flag_bitsILi16EEENSU_INS5_IJNSA_ILi8EEENSA_ILi64EEEEEENS5_IJS19_SB_EEEEEEEvNS4_8identityENS4_13SM90_TMA_LOADES1D_vS1E_EENS_8epilogue10collective6detail29Sm90TmaWarpSpecializedAdapterINS1I_15DefaultEpilogueISJ_SK_SK_NS1H_6thread17LinearCombinationISJ_Li1EffLNS1M_9ScaleType4KindE0ELNS_15FloatRoundStyleE2ESJ_EENS1_15EpilogueDefaultEEEEEvvEEEEvNT_6ParamsE)
        /*020c*/ 	.short	0x0210
        /*020e*/ 	.short	0x0470


	//----- nvinfo : EIATTR_SW_WAR
	.align		4
.L_43:
        /*0210*/ 	.byte	0x04, 0x36
        /*0212*/ 	.short	(.L_45 - .L_44)
.L_44:
        /*0214*/ 	.word	0x00000008
.L_45:


//--------------------- .nv.callgraph             --------------------------
	.section	.nv.callgraph,"",@"SHT_CUDA_CALLGRAPH"
	.align	4
	.sectionentsize	8
	.align		4
        /*0000*/ 	.word	0x00000000
	.align		4
        /*0004*/ 	.word	0xffffffff
	.align		4
        /*0008*/ 	.word	index@(_ZN7cutlass13device_kernelINS_4gemm6kernel13GemmUniversalIN4cute5tupleIJiiiiEEENS1_10collective13CollectiveMmaINS1_34MainloopSm90TmaGmmaWarpSpecializedILi2ENS5_IJNS4_1CILi1EEENSA_ILi2EEESB_EEENS1_35KernelTmaWarpSpecializedCooperativeEEENS5_IJNSA_ILi128EEENSA_ILi256EEESG_EEENS_6half_tENS5_IJlSB_lEEESJ_SK_NS4_8TiledMMAINS4_8MMA_AtomIJNS4_4SM904GMMA26MMA_64x256x16_F32F16F16_SSILNSO_5MajorE0ELSQ_0ELNSO_7ScaleInE1ELSR_1EEEEEENS4_6LayoutINS5_IJSC_SB_SB_EEENS5_IJSB_NSA_ILi0EEESW_EEEEENS5_IJNS4_10UnderscoreESZ_SZ_EEEEENS4_23SM90_TMA_LOAD_MULTICASTENS4_14ComposedLayoutINS4_7SwizzleILi3ELi4ELi3EEENS4_18smem_ptr_flag_bitsILi16EEENSU_INS5_IJNSA_ILi8EEENSA_ILi64EEEEEENS5_IJS19_SB_EEEEEEEvNS4_8identityENS4_13SM90_TMA_LOADES1D_vS1E_EENS_8epilogue10collective6detail29Sm90TmaWarpSpecializedAdapterINS1I_15DefaultEpilogueISJ_SK_SK_NS1H_6thread17LinearCombinationISJ_Li1EffLNS1M_9ScaleType4KindE0ELNS_15FloatRoundStyleE2ESJ_EENS1_15EpilogueDefaultEEEEEvvEEEEvNT_6ParamsE)
	.align		4
        /*000c*/ 	.word	index@(__assertfail)
	.align		4
        /*0010*/ 	.word	0x00000000
	.align		4
        /*0014*/ 	.word	0xfffffffe
	.align		4
        /*0018*/ 	.word	0x00000000
	.align		4
        /*001c*/ 	.word	0xfffffffd
	.align		4
        /*0020*/ 	.word	0x00000000
	.align		4
        /*0024*/ 	.word	0xfffffffc


//--------------------- .nv.constant4             --------------------------
	.section	.nv.constant4,"a",@progbits
	.align	8
	.align		8
.nv.constant4:
        /*0000*/ 	.dword	__assertfail
	.align		8
        /*0008*/ 	.dword	__unnamed_1
	.align		8
        /*0010*/ 	.dword	_ZN40_INTERNAL_9ba87f80_4_k_cu_a3c0743b_281214cuda3std3__45__cpo5beginE
	.align		8
        /*0018*/ 	.dword	_ZN40_INTERNAL_9ba87f80_4_k_cu_a3c0743b_281214cuda3std3__45__cpo3endE
	.align		8
        /*0020*/ 	.dword	_ZN40_INTERNAL_9ba87f80_4_k_cu_a3c0743b_281214cuda3std3__45__cpo6cbeginE
	.align		8
        /*0028*/ 	.dword	_ZN40_INTERNAL_9ba87f80_4_k_cu_a3c0743b_281214cuda3std3__45__cpo4cendE
	.align		8
        /*0030*/ 	.dword	_ZN40_INTERNAL_9ba87f80_4_k_cu_a3c0743b_281214cuda3std3__442_GLOBAL__N__9ba87f80_4_k_cu_a3c0743b_281216ignoreE
	.align		8
        /*0038*/ 	.dword	_ZN40_INTERNAL_9ba87f80_4_k_cu_a3c0743b_281214cuda3std3__419piecewise_constructE
	.align		8
        /*0040*/ 	.dword	_ZN40_INTERNAL_9ba87f80_4_k_cu_a3c0743b_281214cuda3std3__48in_placeE
	.align		8
        /*0048*/ 	.dword	_ZN40_INTERNAL_9ba87f80_4_k_cu_a3c0743b_281214cuda3std6ranges3__45__cpo4swapE
	.align		8
        /*0050*/ 	.dword	_ZN40_INTERNAL_9ba87f80_4_k_cu_a3c0743b_281214cuda3std6ranges3__45__cpo9iter_moveE
	.align		8
        /*0058*/ 	.dword	_ZN40_INTERNAL_9ba87f80_4_k_cu_a3c0743b_281214cute7productE
	.align		8
        /*0060*/ 	.dword	_ZN40_INTERNAL_9ba87f80_4_k_cu_a3c0743b_281214cute1_E
	.align		8
        /*0068*/ 	.dword	$str$22
	.align		8
        /*0070*/ 	.dword	$str$23


//--------------------- .text._ZN7cutlass13device_kernelINS_4gemm6kernel13GemmUniversalIN4cute5tupleIJiiiiEEENS1_10collective13CollectiveMmaINS1_34MainloopSm90TmaGmmaWarpSpecializedILi2ENS5_IJNS4_1CILi1EEENSA_ILi2EEESB_EEENS1_35KernelTmaWarpSpecializedCooperativeEEENS5_IJNSA_ILi128EEENSA_ILi256EEESG_EEENS_6half_tENS5_IJlSB_lEEESJ_SK_NS4_8TiledMMAINS4_8MMA_AtomIJNS4_4SM904GMMA26MMA_64x256x16_F32F16F16_SSILNSO_5MajorE0ELSQ_0ELNSO_7ScaleInE1ELSR_1EEEEEENS4_6LayoutINS5_IJSC_SB_SB_EEENS5_IJSB_NSA_ILi0EEESW_EEEEENS5_IJNS4_10UnderscoreESZ_SZ_EEEEENS4_23SM90_TMA_LOAD_MULTICASTENS4_14ComposedLayoutINS4_7SwizzleILi3ELi4ELi3EEENS4_18smem_ptr_flag_bitsILi16EEENSU_INS5_IJNSA_ILi8EEENSA_ILi64EEEEEENS5_IJS19_SB_EEEEEEEvNS4_8identityENS4_13SM90_TMA_LOADES1D_vS1E_EENS_8epilogue10collective6detail29Sm90TmaWarpSpecializedAdapterINS1I_15DefaultEpilogueISJ_SK_SK_NS1H_6thread17LinearCombinationISJ_Li1EffLNS1M_9ScaleType4KindE0ELNS_15FloatRoundStyleE2ESJ_EENS1_15EpilogueDefaultEEEEEvvEEEEvNT_6ParamsE --------------------------
	.section	.text._ZN7cutlass13device_kernelINS_4gemm6kernel13GemmUniversalIN4cute5tupleIJiiiiEEENS1_10collective13CollectiveMmaINS1_34MainloopSm90TmaGmmaWarpSpecializedILi2ENS5_IJNS4_1CILi1EEENSA_ILi2EEESB_EEENS1_35KernelTmaWarpSpecializedCooperativeEEENS5_IJNSA_ILi128EEENSA_ILi256EEESG_EEENS_6half_tENS5_IJlSB_lEEESJ_SK_NS4_8TiledMMAINS4_8MMA_AtomIJNS4_4SM904GMMA26MMA_64x256x16_F32F16F16_SSILNSO_5MajorE0ELSQ_0ELNSO_7ScaleInE1ELSR_1EEEEEENS4_6LayoutINS5_IJSC_SB_SB_EEENS5_IJSB_NSA_ILi0EEESW_EEEEENS5_IJNS4_10UnderscoreESZ_SZ_EEEEENS4_23SM90_TMA_LOAD_MULTICASTENS4_14ComposedLayoutINS4_7SwizzleILi3ELi4ELi3EEENS4_18smem_ptr_flag_bitsILi16EEENSU_INS5_IJNSA_ILi8EEENSA_ILi64EEEEEENS5_IJS19_SB_EEEEEEEvNS4_8identityENS4_13SM90_TMA_LOADES1D_vS1E_EENS_8epilogue10collective6detail29Sm90TmaWarpSpecializedAdapterINS1I_15DefaultEpilogueISJ_SK_SK_NS1H_6thread17LinearCombinationISJ_Li1EffLNS1M_9ScaleType4KindE0ELNS_15FloatRoundStyleE2ESJ_EENS1_15EpilogueDefaultEEEEEvvEEEEvNT_6ParamsE,"ax",@progbits
	.align	128
.text._ZN7cutlass13device_kernelINS_4gemm6kernel13GemmUniversalIN4cute5tupleIJiiiiEEENS1_10collective13CollectiveMmaINS1_34MainloopSm90TmaGmmaWarpSpecializedILi2ENS5_IJNS4_1CILi1EEENSA_ILi2EEESB_EEENS1_35KernelTmaWarpSpecializedCooperativeEEENS5_IJNSA_ILi128EEENSA_ILi256EEESG_EEENS_6half_tENS5_IJlSB_lEEESJ_SK_NS4_8TiledMMAINS4_8MMA_AtomIJNS4_4SM904GMMA26MMA_64x256x16_F32F16F16_SSILNSO_5MajorE0ELSQ_0ELNSO_7ScaleInE1ELSR_1EEEEEENS4_6LayoutINS5_IJSC_SB_SB_EEENS5_IJSB_NSA_ILi0EEESW_EEEEENS5_IJNS4_10UnderscoreESZ_SZ_EEEEENS4_23SM90_TMA_LOAD_MULTICASTENS4_14ComposedLayoutINS4_7SwizzleILi3ELi4ELi3EEENS4_18smem_ptr_flag_bitsILi16EEENSU_INS5_IJNSA_ILi8EEENSA_ILi64EEEEEENS5_IJS19_SB_EEEEEEEvNS4_8identityENS4_13SM90_TMA_LOADES1D_vS1E_EENS_8epilogue10collective6detail29Sm90TmaWarpSpecializedAdapterINS1I_15DefaultEpilogueISJ_SK_SK_NS1H_6thread17LinearCombinationISJ_Li1EffLNS1M_9ScaleType4KindE0ELNS_15FloatRoundStyleE2ESJ_EENS1_15EpilogueDefaultEEEEEvvEEEEvNT_6ParamsE:
        .type           _ZN7cutlass13device_kernelINS_4gemm6kernel13GemmUniversalIN4cute5tupleIJiiiiEEENS1_10collective13CollectiveMmaINS1_34MainloopSm90TmaGmmaWarpSpecializedILi2ENS5_IJNS4_1CILi1EEENSA_ILi2EEESB_EEENS1_35KernelTmaWarpSpecializedCooperativeEEENS5_IJNSA_ILi128EEENSA_ILi256EEESG_EEENS_6half_tENS5_IJlSB_lEEESJ_SK_NS4_8TiledMMAINS4_8MMA_AtomIJNS4_4SM904GMMA26MMA_64x256x16_F32F16F16_SSILNSO_5MajorE0ELSQ_0ELNSO_7ScaleInE1ELSR_1EEEEEENS4_6LayoutINS5_IJSC_SB_SB_EEENS5_IJSB_NSA_ILi0EEESW_EEEEENS5_IJNS4_10UnderscoreESZ_SZ_EEEEENS4_23SM90_TMA_LOAD_MULTICASTENS4_14ComposedLayoutINS4_7SwizzleILi3ELi4ELi3EEENS4_18smem_ptr_flag_bitsILi16EEENSU_INS5_IJNSA_ILi8EEENSA_ILi64EEEEEENS5_IJS19_SB_EEEEEEEvNS4_8identityENS4_13SM90_TMA_LOADES1D_vS1E_EENS_8epilogue10collective6detail29Sm90TmaWarpSpecializedAdapterINS1I_15DefaultEpilogueISJ_SK_SK_NS1H_6thread17LinearCombinationISJ_Li1EffLNS1M_9ScaleType4KindE0ELNS_15FloatRoundStyleE2ESJ_EENS1_15EpilogueDefaultEEEEEvvEEEEvNT_6ParamsE,@function
        .size           _ZN7cutlass13device_kernelINS_4gemm6kernel13GemmUniversalIN4cute5tupleIJiiiiEEENS1_10collective13CollectiveMmaINS1_34MainloopSm90TmaGmmaWarpSpecializedILi2ENS5_IJNS4_1CILi1EEENSA_ILi2EEESB_EEENS1_35KernelTmaWarpSpecializedCooperativeEEENS5_IJNSA_ILi128EEENSA_ILi256EEESG_EEENS_6half_tENS5_IJlSB_lEEESJ_SK_NS4_8TiledMMAINS4_8MMA_AtomIJNS4_4SM904GMMA26MMA_64x256x16_F32F16F16_SSILNSO_5MajorE0ELSQ_0ELNSO_7ScaleInE1ELSR_1EEEEEENS4_6LayoutINS5_IJSC_SB_SB_EEENS5_IJSB_NSA_ILi0EEESW_EEEEENS5_IJNS4_10UnderscoreESZ_SZ_EEEEENS4_23SM90_TMA_LOAD_MULTICASTENS4_14ComposedLayoutINS4_7SwizzleILi3ELi4ELi3EEENS4_18smem_ptr_flag_bitsILi16EEENSU_INS5_IJNSA_ILi8EEENSA_ILi64EEEEEENS5_IJS19_SB_EEEEEEEvNS4_8identityENS4_13SM90_TMA_LOADES1D_vS1E_EENS_8epilogue10collective6detail29Sm90TmaWarpSpecializedAdapterINS1I_15DefaultEpilogueISJ_SK_SK_NS1H_6thread17LinearCombinationISJ_Li1EffLNS1M_9ScaleType4KindE0ELNS_15FloatRoundStyleE2ESJ_EENS1_15EpilogueDefaultEEEEEvvEEEEvNT_6ParamsE,(.L_x_321 - _ZN7cutlass13device_kernelINS_4gemm6kernel13GemmUniversalIN4cute5tupleIJiiiiEEENS1_10collective13CollectiveMmaINS1_34MainloopSm90TmaGmmaWarpSpecializedILi2ENS5_IJNS4_1CILi1EEENSA_ILi2EEESB_EEENS1_35KernelTmaWarpSpecializedCooperativeEEENS5_IJNSA_ILi128EEENSA_ILi256EEESG_EEENS_6half_tENS5_IJlSB_lEEESJ_SK_NS4_8TiledMMAINS4_8MMA_AtomIJNS4_4SM904GMMA26MMA_64x256x16_F32F16F16_SSILNSO_5MajorE0ELSQ_0ELNSO_7ScaleInE1ELSR_1EEEEEENS4_6LayoutINS5_IJSC_SB_SB_EEENS5_IJSB_NSA_ILi0EEESW_EEEEENS5_IJNS4_10UnderscoreESZ_SZ_EEEEENS4_23SM90_TMA_LOAD_MULTICASTENS4_14ComposedLayoutINS4_7SwizzleILi3ELi4ELi3EEENS4_18smem_ptr_flag_bitsILi16EEENSU_INS5_IJNSA_ILi8EEENSA_ILi64EEEEEENS5_IJS19_SB_EEEEEEEvNS4_8identityENS4_13SM90_TMA_LOADES1D_vS1E_EENS_8epilogue10collective6detail29Sm90TmaWarpSpecializedAdapterINS1I_15DefaultEpilogueISJ_SK_SK_NS1H_6thread17LinearCombinationISJ_Li1EffLNS1M_9ScaleType4KindE0ELNS_15FloatRoundStyleE2ESJ_EENS1_15EpilogueDefaultEEEEEvvEEEEvNT_6ParamsE)
        .other          _ZN7cutlass13device_kernelINS_4gemm6kernel13GemmUniversalIN4cute5tupleIJiiiiEEENS1_10collective13CollectiveMmaINS1_34MainloopSm90TmaGmmaWarpSpecializedILi2ENS5_IJNS4_1CILi1EEENSA_ILi2EEESB_EEENS1_35KernelTmaWarpSpecializedCooperativeEEENS5_IJNSA_ILi128EEENSA_ILi256EEESG_EEENS_6half_tENS5_IJlSB_lEEESJ_SK_NS4_8TiledMMAINS4_8MMA_AtomIJNS4_4SM904GMMA26MMA_64x256x16_F32F16F16_SSILNSO_5MajorE0ELSQ_0ELNSO_7ScaleInE1ELSR_1EEEEEENS4_6LayoutINS5_IJSC_SB_SB_EEENS5_IJSB_NSA_ILi0EEESW_EEEEENS5_IJNS4_10UnderscoreESZ_SZ_EEEEENS4_23SM90_TMA_LOAD_MULTICASTENS4_14ComposedLayoutINS4_7SwizzleILi3ELi4ELi3EEENS4_18smem_ptr_flag_bitsILi16EEENSU_INS5_IJNSA_ILi8EEENSA_ILi64EEEEEENS5_IJS19_SB_EEEEEEEvNS4_8identityENS4_13SM90_TMA_LOADES1D_vS1E_EENS_8epilogue10collective6detail29Sm90TmaWarpSpecializedAdapterINS1I_15DefaultEpilogueISJ_SK_SK_NS1H_6thread17LinearCombinationISJ_Li1EffLNS1M_9ScaleType4KindE0ELNS_15FloatRoundStyleE2ESJ_EENS1_15EpilogueDefaultEEEEEvvEEEEvNT_6ParamsE,@"STO_CUDA_ENTRY STV_DEFAULT"
_ZN7cutlass13device_kernelINS_4gemm6kernel13GemmUniversalIN4cute5tupleIJiiiiEEENS1_10collective13CollectiveMmaINS1_34MainloopSm90TmaGmmaWarpSpecializedILi2ENS5_IJNS4_1CILi1EEENSA_ILi2EEESB_EEENS1_35KernelTmaWarpSpecializedCooperativeEEENS5_IJNSA_ILi128EEENSA_ILi256EEESG_EEENS_6half_tENS5_IJlSB_lEEESJ_SK_NS4_8TiledMMAINS4_8MMA_AtomIJNS4_4SM904GMMA26MMA_64x256x16_F32F16F16_SSILNSO_5MajorE0ELSQ_0ELNSO_7ScaleInE1ELSR_1EEEEEENS4_6LayoutINS5_IJSC_SB_SB_EEENS5_IJSB_NSA_ILi0EEESW_EEEEENS5_IJNS4_10UnderscoreESZ_SZ_EEEEENS4_23SM90_TMA_LOAD_MULTICASTENS4_14ComposedLayoutINS4_7SwizzleILi3ELi4ELi3EEENS4_18smem_ptr_flag_bitsILi16EEENSU_INS5_IJNSA_ILi8EEENSA_ILi64EEEEEENS5_IJS19_SB_EEEEEEEvNS4_8identityENS4_13SM90_TMA_LOADES1D_vS1E_EENS_8epilogue10collective6detail29Sm90TmaWarpSpecializedAdapterINS1I_15DefaultEpilogueISJ_SK_SK_NS1H_6thread17LinearCombinationISJ_Li1EffLNS1M_9ScaleType4KindE0ELNS_15FloatRoundStyleE2ESJ_EENS1_15EpilogueDefaultEEEEEvvEEEEvNT_6ParamsE:
[----:B------:R-:W0:Y:S01]  /*0000*/  LDC R1, c[0x0][0x28] ;  /* 0x00000a00ff017b82 */ /* 0x000e220000000800 */
[----:B------:R-:W1:Y:S01]  /*0010*/  S2R R18, SR_TID.X ;  /* 0x0000000000127919 */ /* 0x000e620000002100 */
[----:B------:R-:W-:Y:S01]  /*0020*/  ELECT P0, URZ, PT ;  /* 0x00000000003f782f */ /* 0x000fe20003800000 */
[----:B------:R-:W-:Y:S01]  /*0030*/  BSSY B0, `(.L_x_0) ;  /* 0x000000f000007945 */ /* 0x000fe20003800000 */
[--C-:B-1----:R-:W-:Y:S02]  /*0040*/  SHF.R.U32.HI R0, RZ, 0x5, R18.reuse ;  /* 0x00000005ff007819 */ /* 0x102fe40000011612 */
[----:B------:R-:W-:-:S03]  /*0050*/  SHF.R.U32.HI R3, RZ, 0x7, R18 ;  /* 0x00000007ff037819 */ /* 0x000fc60000011612 */
[----:B------:R-:W1:Y:S04]  /*0060*/  SHFL.IDX PT, R2, R0, RZ, 0x1f ;  /* 0x00001fff00027589 */ /* 0x000e6800000e0000 */
[----:B------:R2:W3:Y:S01]  /*0070*/  SHFL.IDX PT, R5, R3, RZ, 0x1f ;  /* 0x00001fff03057589 */ /* 0x0004e200000e0000 */
[----:B-1----:R-:W-:-:S13]  /*0080*/  ISETP.NE.OR P0, PT, R2, RZ, !P0 ;  /* 0x000000ff0200720c */ /* 0x002fda0004705670 */
[----:B0-23--:R-:W-:Y:S05]  /*0090*/  @P0 BRA `(.L_x_1) ;  /* 0x0000000000200947 */ /* 0x00dfea0003800000 */
[----:B------:R-:W-:Y:S02]  /*00a0*/  ULDC.64 UR4, c[0x0][0x198] ;  /* 0x0000660000047ab9 */ /* 0x000fe40000000a00 */
[----:B------:R-:W-:Y:S02]  /*00b0*/  UIADD3 UR6, UP0, UR4, 0xf0, URZ ;  /* 0x000000f004067890 */ /* 0x000fe4000ff1e03f */
[----:B------:R-:W-:Y:S02]  /*00c0*/  UIADD3 UR4, UP1, UR4, 0x1f0, URZ ;  /* 0x000001f004047890 */ /* 0x000fe4000ff3e03f */
[----:B------:R-:W-:Y:S02]  /*00d0*/  UIADD3.X UR7, URZ, UR5, URZ, UP0, !UPT ;  /* 0x000000053f077290 */ /* 0x000fe400087fe43f */
[----:B------:R-:W-:-:S07]  /*00e0*/  UIADD3.X UR5, URZ, UR5, URZ, UP1, !UPT ;  /* 0x000000053f057290 */ /* 0x000fce0008ffe43f */
[----:B------:R0:W-:Y:S02]  /*00f0*/  UTMACCTL.PF [UR6] ;  /* 0x00000000060079b9 */ /* 0x0001e40008040000 */
[----:B------:R0:W-:Y:S02]  /*0100*/  UTMACCTL.PF [UR4] ;  /* 0x00000000040079b9 */ /* 0x0001e40008040000 */
[----:B0-----:R-:W-:Y:S01]  /*0110*/  NOP ;  /* 0x0000000000007918 */ /* 0x001fe20000000000 */
.L_x_1:
[----:B------:R-:W-:Y:S05]  /*0120*/  BSYNC B0 ;  /* 0x0000000000007941 */ /* 0x000fea0003800000 */
.L_x_0:
[----:B------:R-:W0:Y:S02]  /*0130*/  SHFL.IDX PT, R3, R0, RZ, 0x1f ;  /* 0x00001fff00037589 */ /* 0x000e2400000e0000 */
[----:B0-----:R-:W-:-:S13]  /*0140*/  ISETP.NE.AND P0, PT, R3, RZ, PT ;  /* 0x000000ff0300720c */ /* 0x001fda0003f05270 */
[----:B------:R-:W-:Y:S05]  /*0150*/  @P0 BRA `(.L_x_2) ;  /* 0x0000000000480947 */ /* 0x000fea0003800000 */
[----:B------:R-:W0:Y:S01]  /*0160*/  S2UR UR8, SR_CgaCtaId ;  /* 0x00000000000879c3 */ /* 0x000e220000008800 */
[----:B------:R-:W-:Y:S01]  /*0170*/  UMOV UR4, 0x400 ;  /* 0x0000040000047882 */ /* 0x000fe20000000000 */
[----:B------:R-:W-:Y:S01]  /*0180*/  UMOV UR5, 0x1 ;  /* 0x0000000100057882 */ /* 0x000fe20000000000 */
[----:B------:R-:W-:Y:S01]  /*0190*/  UMOV UR6, 0x4 ;  /* 0x0000000400067882 */ /* 0x000fe20000000000 */
[----:B------:R-:W-:Y:S01]  /*01a0*/  ELECT P0, URZ, PT ;  /* 0x00000000003f782f */ /* 0x000fe20003800000 */
[----:B------:R-:W-:-:S04]  /*01b0*/  UIADD3 UR6, -UR6, 0x100000, URZ ;  /* 0x0010000006067890 */ /* 0x000fc8000fffe13f */
[----:B------:R-:W-:Y:S02]  /*01c0*/  USHF.L.U32 UR7, UR6, 0xb, URZ ;  /* 0x0000000b06077899 */ /* 0x000fe4000800063f */
[----:B------:R-:W-:Y:S02]  /*01d0*/  USHF.L.U32 UR6, UR6, 0x1, URZ ;  /* 0x0000000106067899 */ /* 0x000fe4000800063f */
[----:B0-----:R-:W-:Y:S02]  /*01e0*/  ULEA UR8, UR8, UR4, 0x18 ;  /* 0x0000000408087291 */ /* 0x001fe4000f8ec03f */
[----:B------:R-:W-:-:S04]  /*01f0*/  UIADD3 UR4, -UR5, 0x100000, URZ ;  /* 0x0010000005047890 */ /* 0x000fc8000fffe13f */
[----:B------:R-:W-:Y:S02]  /*0200*/  USHF.L.U32 UR5, UR4, 0xb, URZ ;  /* 0x0000000b04057899 */ /* 0x000fe4000800063f */
[----:B------:R-:W-:Y:S01]  /*0210*/  USHF.L.U32 UR4, UR4, 0x1, URZ ;  /* 0x0000000104047899 */ /* 0x000fe2000800063f */
[----:B------:R-:W0:Y:S11]  /*0220*/  FENCE.VIEW.ASYNC.S ;  /* 0x00000000000073c6 */ /* 0x000e360000000000 */
[----:B0-----:R0:W1:Y:S01]  /*0230*/  SYNCS.EXCH.64 URZ, [UR8], UR4 ;  /* 0x00000004083f75b2 */ /* 0x0010620008000100 */
[----:B------:R0:W2:Y:S01]  /*0240*/  SYNCS.EXCH.64 URZ, [UR8+0x10], UR6 ;  /* 0x00001006083f75b2 */ /* 0x0000a20008000100 */
[----:B------:R0:W3:Y:S01]  /*0250*/  SYNCS.EXCH.64 URZ, [UR8+0x8], UR4 ;  /* 0x00000804083f75b2 */ /* 0x0000e20008000100 */
[----:B------:R0:W4:Y:S01]  /*0260*/  SYNCS.EXCH.64 URZ, [UR8+0x18], UR6 ;  /* 0x00001806083f75b2 */ /* 0x0001220008000100 */
[----:B------:R-:W-:Y:S01]  /*0270*/  NOP ;  /* 0x0000000000007918 */ /* 0x000fe20000000000 */
.L_x_2:
[----:B------:R-:W-:Y:S01]  /*0280*/  SHF.R.S32.HI R7, RZ, 0x1f, R18 ;  /* 0x0000001fff077819 */ /* 0x000fe20000011412 */
[----:B------:R-:W5:Y:S01]  /*0290*/  SHFL.IDX PT, R0, R0, RZ, 0x1f ;  /* 0x00001fff00007589 */ /* 0x000f6200000e0000 */
[----:B0-----:R-:W0:Y:S01]  /*02a0*/  S2UR UR8, SR_CTAID.X ;  /* 0x00000000000879c3 */ /* 0x001e220000002500 */
[----:B------:R-:W-:Y:S02]  /*02b0*/  ELECT P0, URZ, PT ;  /* 0x00000000003f782f */ /* 0x000fe40003800000 */
[----:B------:R-:W-:Y:S01]  /*02c0*/  LEA.HI R7, R7, R18, RZ, 0x7 ;  /* 0x0000001207077211 */ /* 0x000fe200078f38ff */
[----:B------:R-:W1:Y:S01]  /*02d0*/  S2R R4, SR_CTAID.Y ;  /* 0x0000000000047919 */ /* 0x000e620000002600 */
[----:B------:R-:W-:Y:S01]  /*02e0*/  ULDC UR4, c[0x0][0x154] ;  /* 0x0000550000047ab9 */ /* 0x000fe20000000800 */
[----:B------:R-:W-:Y:S01]  /*02f0*/  NOP ;  /* 0x0000000000007918 */ /* 0x000fe20000000000 */
[----:B------:R-:W-:Y:S01]  /*0300*/  LOP3.LUT R7, R7, 0xffffff80, RZ, 0xc0, !PT ;  /* 0xffffff8007077812 */ /* 0x000fe200078ec0ff */
[----:B------:R-:W-:Y:S01]  /*0310*/  NOP ;  /* 0x0000000000007918 */ /* 0x000fe20000000000 */
[----:B------:R-:W2:Y:S03]  /*0320*/  LDC R12, c[0x0][0x140] ;  /* 0x00005000ff0c7b82 */ /* 0x000ea60000000800 */
[----:B------:R-:W-:-:S05]  /*0330*/  IMAD.IADD R7, R18, 0x1, -R7 ;  /* 0x0000000112077824 */ /* 0x000fca00078e0a07 */
[----:B------:R-:W-:Y:S02]  /*0340*/  SHF.R.S32.HI R6, RZ, 0x1f, R7 ;  /* 0x0000001fff067819 */ /* 0x000fe40000011407 */
[----:B------:R-:W-:Y:S02]  /*0350*/  LOP3.LUT P2, RZ, R7, 0x7, RZ, 0xc0, !PT ;  /* 0x0000000707ff7812 */ /* 0x000fe4000784c0ff */
[----:B------:R-:W-:Y:S02]  /*0360*/  LEA.HI R6, R6, R7, RZ, 0x3 ;  /* 0x0000000706067211 */ /* 0x000fe400078f18ff */
[----:B-----5:R-:W-:Y:S02]  /*0370*/  ISETP.NE.OR P0, PT, R0, RZ, !P0 ;  /* 0x000000ff0000720c */ /* 0x020fe40004705670 */
[--C-:B------:R-:W-:Y:S02]  /*0380*/  SHF.R.S32.HI R0, RZ, 0x3, R6.reuse ;  /* 0x00000003ff007819 */ /* 0x100fe40000011406 */
[----:B------:R-:W-:-:S02]  /*0390*/  SHF.R.S32.HI R9, RZ, 0x1f, R6 ;  /* 0x0000001fff097819 */ /* 0x000fc40000011406 */
[----:B------:R-:W-:Y:S02]  /*03a0*/  SHF.R.S32.HI R6, RZ, 0x1f, R3 ;  /* 0x0000001fff067819 */ /* 0x000fe40000011403 */
[----:B------:R-:W-:Y:S02]  /*03b0*/  LEA.HI R9, R9, R0, RZ, 0x2 ;  /* 0x0000000009097211 */ /* 0x000fe400078f10ff */
[----:B------:R-:W-:Y:S02]  /*03c0*/  LEA.HI R6, R6, R3, RZ, 0x2 ;  /* 0x0000000306067211 */ /* 0x000fe400078f10ff */
[----:B-1----:R-:W-:Y:S01]  /*03d0*/  I2FP.F32.U32 R8, R4 ;  /* 0x0000000400087245 */ /* 0x002fe20000201000 */
[----:B------:R-:W-:Y:S01]  /*03e0*/  VOTEU.ALL UP0, P0 ;  /* 0x00000000003f7886 */ /* 0x000fe20000000000 */
[----:B------:R-:W-:Y:S01]  /*03f0*/  LOP3.LUT R6, R6, 0x3ffffffc, RZ, 0xc0, !PT ;  /* 0x3ffffffc06067812 */ /* 0x000fe200078ec0ff */
[----:B------:R-:W-:Y:S01]  /*0400*/  VOTEU.ALL UP1, P0 ;  /* 0x00000000003f7886 */ /* 0x000fe20000020000 */
[----:B------:R-:W-:Y:S01]  /*0410*/  LOP3.LUT R9, R9, 0xfffffffc, RZ, 0xc0, !PT ;  /* 0xfffffffc09097812 */ /* 0x000fe200078ec0ff */
[----:B------:R-:W-:Y:S01]  /*0420*/  FMUL R10, R8, UR4 ;  /* 0x00000004080a7c20 */ /* 0x000fe20008400000 */
[----:B------:R-:W1:Y:S01]  /*0430*/  @!UP0 S2UR UR7, SR_CgaCtaId ;  /* 0x00000000000789c3 */ /* 0x000e620000008800 */
[----:B------:R-:W-:Y:S01]  /*0440*/  IMAD.IADD R11, R3, 0x1, -R6 ;  /* 0x00000001030b7824 */ /* 0x000fe200078e0a06 */
[----:B0-----:R-:W-:Y:S01]  /*0450*/  I2FP.F32.U32 R6, UR8 ;  /* 0x0000000800067c45 */ /* 0x001fe20008201000 */
[----:B------:R-:W-:Y:S01]  /*0460*/  IMAD.IADD R0, R0, 0x1, -R9 ;  /* 0x0000000100007824 */ /* 0x000fe200078e0a09 */
[----:B------:R-:W-:Y:S01]  /*0470*/  ULDC UR4, c[0x0][0x150] ;  /* 0x0000540000047ab9 */ /* 0x000fe20000000800 */
[----:B------:R-:W0:Y:S01]  /*0480*/  F2I.U32.TRUNC.NTZ R10, R10 ;  /* 0x0000000a000a7305 */ /* 0x000e22000020f000 */
[----:B------:R-:W-:Y:S01]  /*0490*/  SHF.R.S32.HI R3, RZ, 0x1f, R2 ;  /* 0x0000001fff037819 */ /* 0x000fe20000011402 */
[----:B------:R-:W-:Y:S01]  /*04a0*/  FMUL R6, R6, UR4 ;  /* 0x0000000406067c20 */ /* 0x000fe20008400000 */
[----:B------:R-:W5:Y:S01]  /*04b0*/  LDC R9, c[0x0][0x148] ;  /* 0x00005200ff097b82 */ /* 0x000f620000000800 */
[----:B------:R-:W-:Y:S01]  /*04c0*/  IMAD R11, R11, 0x4, R0 ;  /* 0x000000040b0b7824 */ /* 0x000fe200078e0200 */
[----:B------:R-:W-:Y:S01]  /*04d0*/  LEA.HI R3, R3, R2, RZ, 0x2 ;  /* 0x0000000203037211 */ /* 0x000fe200078f10ff */
[----:B------:R-:W-:Y:S01]  /*04e0*/  UMOV UR4, 0x20 ;  /* 0x0000002000047882 */ /* 0x000fe20000000000 */
[----:B------:R-:W-:Y:S01]  /*04f0*/  @!UP0 UMOV UR6, 0x400 ;  /* 0x0000040000068882 */ /* 0x000fe20000000000 */
[----:B------:R-:W3:Y:S01]  /*0500*/  F2I.U32.TRUNC.NTZ R6, R6 ;  /* 0x0000000600067305 */ /* 0x000ee2000020f000 */
[----:B------:R-:W-:Y:S01]  /*0510*/  LOP3.LUT R3, R3, 0xfffffffc, RZ, 0xc0, !PT ;  /* 0xfffffffc03037812 */ /* 0x000fe200078ec0ff */
[----:B------:R-:W-:Y:S01]  /*0520*/  IMAD.SHL.U32 R22, R11, 0x4, RZ ;  /* 0x000000040b167824 */ /* 0x000fe200078e00ff */
[----:B------:R-:W4:Y:S01]  /*0530*/  LDC R8, c[0x0][0x144] ;  /* 0x00005100ff087b82 */ /* 0x000f220000000800 */
[----:B------:R-:W-:-:S04]  /*0540*/  @!UP0 UIADD3 UR4, -UR4, 0x100000, URZ ;  /* 0x0010000004048890 */ /* 0x000fc8000fffe13f */
[----:B------:R-:W-:Y:S02]  /*0550*/  @!UP0 USHF.L.U32 UR5, UR4, 0xb, URZ ;  /* 0x0000000b04058899 */ /* 0x000fe4000800063f */
[----:B------:R-:W-:Y:S01]  /*0560*/  @!UP0 USHF.L.U32 UR4, UR4, 0x1, URZ ;  /* 0x0000000104048899 */ /* 0x000fe2000800063f */
[----:B--2---:R-:W-:Y:S01]  /*0570*/  ISETP.EQ.U32.AND P3, PT, R12, 0x1, PT ;  /* 0x000000010c00780c */ /* 0x004fe20003f62070 */
[----:B------:R-:W-:Y:S01]  /*0580*/  IMAD.IADD R0, R2, 0x1, -R3 ;  /* 0x0000000102007824 */ /* 0x000fe200078e0a03 */
[----:B------:R-:W-:Y:S01]  /*0590*/  LOP3.LUT R22, R11, 0xc, R22, 0x78, !PT ;  /* 0x0000000c0b167812 */ /* 0x000fe200078e7816 */
[----:B0-----:R-:W-:Y:S01]  /*05a0*/  IMAD.MOV R14, RZ, RZ, -R10 ;  /* 0x000000ffff0e7224 */ /* 0x001fe200078e0a0a */
[----:B-1----:R-:W-:Y:S02]  /*05b0*/  @!UP0 ULEA UR6, UR7, UR6, 0x18 ;  /* 0x0000000607068291 */ /* 0x002fe4000f8ec03f */
[----:B------:R-:W-:Y:S01]  /*05c0*/  ISETP.NE.AND P1, PT, R0, 0x3, PT ;  /* 0x000000030000780c */ /* 0x000fe20003f25270 */
[----:B------:R-:W-:Y:S01]  /*05d0*/  VOTEU.ALL UP0, P0 ;  /* 0x00000000003f7886 */ /* 0x000fe20000000000 */
[----:B------:R-:W-:Y:S01]  /*05e0*/  ISETP.LT.U32.AND P0, PT, R22, 0x2, !P2 ;  /* 0x000000021600780c */ /* 0x000fe20005701070 */
[----:B---3--:R-:W-:Y:S01]  /*05f0*/  IMAD.MOV R3, RZ, RZ, -R6 ;  /* 0x000000ffff037224 */ /* 0x008fe200078e0a06 */
[----:B------:R-:W-:-:S02]  /*0600*/  ISETP.EQ.OR P1, PT, R0, RZ, !P1 ;  /* 0x000000ff0000720c */ /* 0x000fc40004f22670 */
[----:B------:R-:W-:Y:S01]  /*0610*/  ISETP.NE.AND P2, PT, R5, RZ, PT ;  /* 0x000000ff0500720c */ /* 0x000fe20003f45270 */
[----:B-----5:R-:W-:Y:S01]  /*0620*/  IMAD R7, R9, R14, R4 ;  /* 0x0000000e09077224 */ /* 0x020fe200078e0204 */
[----:B------:R-:W-:Y:S01]  /*0630*/  ISETP.EQ.AND P1, PT, R5, RZ, P1 ;  /* 0x000000ff0500720c */ /* 0x000fe20000f22270 */
[----:B------:R-:W0:Y:S02]  /*0640*/  FENCE.VIEW.ASYNC.S ;  /* 0x00000000000073c6 */ /* 0x000e240000000000 */
[----:B0-----:R0:W1:Y:S01]  /*0650*/  @!UP0 SYNCS.EXCH.64 URZ, [UR6+0x30], UR4 ;  /* 0x00003004063f85b2 */ /* 0x0010620008000100 */
[----:B------:R-:W-:Y:S02]  /*0660*/  ISETP.NE.AND P4, PT, R7, R22, PT ;  /* 0x000000160700720c */ /* 0x000fe40003f85270 */
[----:B------:R-:W-:Y:S01]  /*0670*/  SEL R19, RZ, 0x1, !P1 ;  /* 0x00000001ff137807 */ /* 0x000fe20004800000 */
[----:B----4-:R-:W-:Y:S02]  /*0680*/  IMAD R3, R8, R3, UR8 ;  /* 0x0000000808037e24 */ /* 0x010fe4000f8e0203 */
[----:B------:R-:W-:-:S03]  /*0690*/  VIADD R8, R5, 0xffffffff ;  /* 0xffffffff05087836 */ /* 0x000fc60000000000 */
[----:B------:R-:W-:Y:S02]  /*06a0*/  ISETP.EQ.OR P4, PT, R3, RZ, !P4 ;  /* 0x000000ff0300720c */ /* 0x000fe40006782670 */
[----:B------:R-:W-:Y:S02]  /*06b0*/  ISETP.GE.U32.AND P5, PT, R8, 0x2, PT ;  /* 0x000000020800780c */ /* 0x000fe40003fa6070 */
[----:B------:R-:W-:Y:S02]  /*06c0*/  PLOP3.LUT P0, PT, P0, P4, PT, 0x80, 0x0 ;  /* 0x000000000000781c */ /* 0x000fe40000709070 */
[----:B------:R-:W-:Y:S01]  /*06d0*/  SEL R19, R19, 0x2, P5 ;  /* 0x0000000213137807 */ /* 0x000fe20002800000 */
[----:B------:R0:W2:Y:S01]  /*06e0*/  @!UP1 SYNCS.EXCH.64 URZ, [UR6+0x38], UR4 ;  /* 0x00003804063f95b2 */ /* 0x0000a20008000100 */
[----:B------:R-:W-:Y:S01]  /*06f0*/  P2R R156, PR, RZ, 0x1 ;  /* 0x00000001ff9c7803 */ /* 0x000fe20000000000 */
[----:B------:R-:W-:Y:S01]  /*0700*/  NOP ;  /* 0x0000000000007918 */ /* 0x000fe20000000000 */
[----:B------:R-:W-:Y:S07]  /*0710*/  @!P3 BRA `(.L_x_3) ;  /* 0x000000000008b947 */ /* 0x000fee0003800000 */
[----:B-12---:R-:W-:Y:S01]  /*0720*/  UCGABAR_ARV ;  /* 0x00000000000079c7 */ /* 0x006fe20008000000 */
[----:B------:R-:W-:Y:S05]  /*0730*/  BRA `(.L_x_4) ;  /* 0x0000000000047947 */ /* 0x000fea0003800000 */
.L_x_3:
[----:B-12---:R-:W-:Y:S01]  /*0740*/  NOP ;  /* 0x0000000000007918 */ /* 0x006fe20000000000 */
.L_x_4:
[----:B------:R-:W1:Y:S01]  /*0750*/  LDC R2, c[0x0][0x65c] ;  /* 0x00019700ff027b82 */ /* 0x000e620000000800 */
[----:B------:R-:W-:Y:S02]  /*0760*/  IMAD.U32 R6, RZ, RZ, UR8 ;  /* 0x00000008ff067e24 */ /* 0x000fe4000f8e00ff */
[----:B------:R-:W-:Y:S01]  /*0770*/  IMAD.MOV.U32 R7, RZ, RZ, RZ ;  /* 0x000000ffff077224 */ /* 0x000fe200078e00ff */
[----:B-1----:R-:W-:-:S04]  /*0780*/  ISETP.NE.AND P1, PT, R2, 0x1, PT ;  /* 0x000000010200780c */ /* 0x002fc80003f25270 */
[----:B------:R-:W-:-:S09]  /*0790*/  P2R R5, PR, RZ, 0x2 ;  /* 0x00000002ff057803 */ /* 0x000fd20000000000 */
[----:B------:R-:W1:Y:S01]  /*07a0*/  @P1 LDC R17, c[0x0][0x10] ;  /* 0x00000400ff111b82 */ /* 0x000e620000000800 */
[----:B------:R-:W-:Y:S02]  /*07b0*/  @P1 IMAD.MOV.U32 R5, RZ, RZ, RZ ;  /* 0x000000ffff051224 */ /* 0x000fe400078e00ff */
[----:B------:R-:W-:-:S05]  /*07c0*/  @P1 IMAD.MOV.U32 R13, RZ, RZ, RZ ;  /* 0x000000ffff0d1224 */ /* 0x000fca00078e00ff */
[----:B------:R-:W2:Y:S01]  /*07d0*/  @!P1 LDC R11, c[0x0][0xc] ;  /* 0x00000300ff0b9b82 */ /* 0x000ea20000000800 */
[----:B-1----:R-:W-:-:S04]  /*07e0*/  @P1 IMAD.WIDE.U32 R16, R17, UR8, R4 ;  /* 0x0000000811101c25 */ /* 0x002fc8000f8e0004 */
[----:B------:R-:W-:Y:S02]  /*07f0*/  @P1 IMAD.IADD R17, R17, 0x1, R13 ;  /* 0x0000000111111824 */ /* 0x000fe400078e020d */
[----:B--2---:R-:W-:-:S04]  /*0800*/  @!P1 IMAD.WIDE.U32 R6, R4, R11, R6 ;  /* 0x0000000b04069225 */ /* 0x004fc800078e0006 */
[----:B------:R-:W-:Y:S02]  /*0810*/  @!P1 IMAD.MOV.U32 R16, RZ, RZ, R6 ;  /* 0x000000ffff109224 */ /* 0x000fe400078e0006 */
[----:B------:R-:W-:Y:S01]  /*0820*/  @!P1 IMAD.MOV.U32 R17, RZ, RZ, R7 ;  /* 0x000000ffff119224 */ /* 0x000fe200078e0007 */
[----:B------:R-:W-:Y:S06]  /*0830*/  @!P3 BRA `(.L_x_5) ;  /* 0x00000000000cb947 */ /* 0x000fec0003800000 */
[----:B------:R-:W-:Y:S01]  /*0840*/  UCGABAR_WAIT ;  /* 0x0000000000007dc7 */ /* 0x000fe20008000000 */
[----:B------:R-:W-:Y:S01]  /*0850*/  CCTL.IVALL ;  /* 0x00000000ff00798f */ /* 0x000fe20002000000 */
[----:B------:R-:W-:Y:S05]  /*0860*/  BRA `(.L_x_6) ;  /* 0x0000000000047947 */ /* 0x000fea0003800000 */
.L_x_5:
[----:B------:R-:W-:Y:S06]  /*0870*/  BAR.SYNC.DEFER_BLOCKING 0x0 ;  /* 0x0000000000007b1d */ /* 0x000fec0000010000 */
.L_x_6:
[----:B------:R-:W-:Y:S05]  /*0880*/  @!P2 BRA `(.L_x_7) ;  /* 0x0000009c0064a947 */ /* 0x000fea0003800000 */
[----:B------:R-:W-:-:S13]  /*0890*/  ISETP.GT.U32.AND P0, PT, R8, 0x1, PT ;  /* 0x000000010800780c */ /* 0x000fda0003f04070 */
[----:B0-----:R-:W-:Y:S05]  /*08a0*/  @P0 EXIT ;  /* 0x000000000000094d */ /* 0x001fea0003800000 */
[----:B------:R-:W-:Y:S01]  /*08b0*/  ULDC.64 UR4, c[0x0][0x650] ;  /* 0x0001940000047ab9 */ /* 0x000fe20000000a00 */
[----:B------:R-:W-:Y:S01]  /*08c0*/  PRMT R0, RZ, 0x7610, R0 ;  /* 0x00007610ff007816 */ /* 0x000fe20000000000 */
[----:B------:R-:W-:Y:S01]  /*08d0*/  IMAD.MOV.U32 R153, RZ, RZ, -0x1 ;  /* 0xffffffffff997424 */ /* 0x000fe200078e00ff */
[----:B------:R-:W-:Y:S01]  /*08e0*/  ISETP.GE.U32.AND P0, PT, R16, UR4, PT ;  /* 0x0000000410007c0c */ /* 0x000fe2000bf06070 */
[----:B------:R-:W-:Y:S02]  /*08f0*/  IMAD.MOV.U32 R152, RZ, RZ, -0x1 ;  /* 0xffffffffff987424 */ /* 0x000fe400078e00ff */
[----:B------:R-:W-:Y:S01]  /*0900*/  IMAD.MOV.U32 R23, RZ, RZ, -0x1 ;  /* 0xffffffffff177424 */ /* 0x000fe200078e00ff */
[----:B------:R-:W-:-:S13]  /*0910*/  ISETP.GE.U32.AND.EX P0, PT, R17, UR5, PT, P0 ;  /* 0x0000000511007c0c */ /* 0x000fda000bf06100 */
[----:B------:R-:W-:Y:S05]  /*0920*/  @P0 BRA `(.L_x_8) ;  /* 0x00000004002c0947 */ /* 0x000fea0003800000 */
[----:B------:R-:W0:Y:S01]  /*0930*/  LDC.64 R20, c[0x0][0x628] ;  /* 0x00018a00ff147b82 */ /* 0x000e220000000a00 */
[----:B------:R-:W-:Y:S02]  /*0940*/  IMAD.MOV.U32 R6, RZ, RZ, R16 ;  /* 0x000000ffff067224 */ /* 0x000fe400078e0010 */
[----:B------:R-:W-:-:S05]  /*0950*/  IMAD.MOV.U32 R7, RZ, RZ, R17 ;  /* 0x000000ffff077224 */ /* 0x000fca00078e0011 */
[----:B------:R-:W1:Y:S08]  /*0960*/  LDC R0, c[0x0][0x630] ;  /* 0x00018c00ff007b82 */ /* 0x000e700000000800 */
[----:B------:R-:W2:Y:S01]  /*0970*/  LDC.64 R24, c[0x0][0x620] ;  /* 0x00018800ff187b82 */ /* 0x000ea20000000a00 */
[----:B0-----:R-:W-:-:S04]  /*0980*/  ISETP.NE.U32.AND P0, PT, R20, RZ, PT ;  /* 0x000000ff1400720c */ /* 0x001fc80003f05070 */
[----:B------:R-:W-:-:S13]  /*0990*/  ISETP.NE.AND.EX P0, PT, R21, RZ, PT, P0 ;  /* 0x000000ff1500720c */ /* 0x000fda0003f05300 */
[----:B-12---:R-:W-:Y:S05]  /*09a0*/  @!P0 BRA `(.L_x_9) ;  /* 0x0000000000288947 */ /* 0x006fea0003800000 */
[----:B------:R-:W0:Y:S02]  /*09b0*/  LDC R13, c[0x0][0x634] ;  /* 0x00018d00ff0d7b82 */ /* 0x000e240000000800 */
[----:B0-----:R-:W-:-:S05]  /*09c0*/  IADD3 R13, P0, R16, R13, RZ ;  /* 0x0000000d100d7210 */ /* 0x001fca0007f1e0ff */
[----:B------:R-:W-:-:S04]  /*09d0*/  IMAD.X R15, RZ, RZ, R17, P0 ;  /* 0x000000ffff0f7224 */ /* 0x000fc800000e0611 */
[----:B------:R-:W-:-:S04]  /*09e0*/  IMAD.WIDE.U32 R6, R15, R20, RZ ;  /* 0x000000140f067225 */ /* 0x000fc800078e00ff */
[----:B------:R-:W-:-:S04]  /*09f0*/  IMAD.WIDE.U32 R10, P0, R13, R21, R6 ;  /* 0x000000150d0a7225 */ /* 0x000fc80007800006 */
[----:B------:R-:W-:-:S04]  /*0a00*/  IMAD.WIDE.U32 R6, R13, R20, RZ ;  /* 0x000000140d067225 */ /* 0x000fc800078e00ff */
[----:B------:R-:W-:Y:S01]  /*0a10*/  IMAD.X R13, RZ, RZ, RZ, P0 ;  /* 0x000000ffff0d7224 */ /* 0x000fe200000e06ff */
[----:B------:R-:W-:Y:S01]  /*0a20*/  IADD3 RZ, P0, R7, R10, RZ ;  /* 0x0000000a07ff7210 */ /* 0x000fe20007f1e0ff */
[----:B------:R-:W-:-:S04]  /*0a30*/  IMAD.MOV.U32 R12, RZ, RZ, R11 ;  /* 0x000000ffff0c7224 */ /* 0x000fc800078e000b */
[----:B------:R-:W-:-:S08]  /*0a40*/  IMAD.WIDE.U32.X R6, R15, R21, R12, P0 ;  /* 0x000000150f067225 */ /* 0x000fd000000e040c */
.L_x_9:
[----:B------:R-:W0:Y:S01]  /*0a50*/  LDC.64 R20, c[0x0][0x640] ;  /* 0x00019000ff147b82 */ /* 0x000e220000000a00 */
[--C-:B------:R-:W-:Y:S01]  /*0a60*/  SHF.R.U64 R27, R6, R0, R7.reuse ;  /* 0x00000000061b7219 */ /* 0x100fe20000001207 */
[----:B------:R-:W-:Y:S01]  /*0a70*/  IMAD R28, R9, R14, R4 ;  /* 0x0000000e091c7224 */ /* 0x000fe200078e0204 */
[----:B------:R-:W-:Y:S02]  /*0a80*/  SHF.R.U32.HI R0, RZ, R0, R7 ;  /* 0x00000000ff007219 */ /* 0x000fe40000011607 */
[----:B------:R-:W-:-:S03]  /*0a90*/  IADD3 R5, P0, RZ, -R27, RZ ;  /* 0x8000001bff057210 */ /* 0x000fc60007f1e0ff */
[----:B------:R-:W1:Y:S02]  /*0aa0*/  LDC R8, c[0x0][0x618] ;  /* 0x00018600ff087b82 */ /* 0x000e640000000800 */
[----:B------:R-:W-:-:S04]  /*0ab0*/  IMAD.X R7, RZ, RZ, ~R0, P0 ;  /* 0x000000ffff077224 */ /* 0x000fc800000e0e00 */
[-C--:B------:R-:W-:Y:S02]  /*0ac0*/  IMAD R0, R7, R24.reuse, RZ ;  /* 0x0000001807007224 */ /* 0x080fe400078e02ff */
[----:B------:R-:W2:Y:S01]  /*0ad0*/  LDC R11, c[0x0][0x608] ;  /* 0x00018200ff0b7b82 */ /* 0x000ea20000000800 */
[----:B------:R-:W-:-:S04]  /*0ae0*/  IMAD.WIDE.U32 R6, R5, R24, R16 ;  /* 0x0000001805067225 */ /* 0x000fc800078e0010 */
[----:B------:R-:W-:Y:S02]  /*0af0*/  IMAD R5, R5, R25, R0 ;  /* 0x0000001905057224 */ /* 0x000fe400078e0200 */
[----:B------:R-:W-:Y:S01]  /*0b00*/  IMAD.MOV.U32 R25, RZ, RZ, 0x1 ;  /* 0x00000001ff197424 */ /* 0x000fe200078e00ff */
[----:B------:R-:W3:Y:S01]  /*0b10*/  LDC R12, c[0x0][0x658] ;  /* 0x00019600ff0c7b82 */ /* 0x000ee20000000800 */
[----:B0-----:R-:W-:Y:S01]  /*0b20*/  ISETP.NE.U32.AND P0, PT, R20, RZ, PT ;  /* 0x000000ff1400720c */ /* 0x001fe20003f05070 */
[----:B------:R-:W-:Y:S02]  /*0b30*/  IMAD.IADD R5, R7, 0x1, R5 ;  /* 0x0000000107057824 */ /* 0x000fe400078e0205 */
[----:B------:R-:W-:Y:S01]  /*0b40*/  IMAD.MOV.U32 R7, RZ, RZ, -0x1 ;  /* 0xffffffffff077424 */ /* 0x000fe200078e00ff */
[----:B------:R-:W-:-:S03]  /*0b50*/  ISETP.NE.AND.EX P0, PT, R21, RZ, PT, P0 ;  /* 0x000000ff1500720c */ /* 0x000fc60003f05300 */
[----:B------:R-:W0:Y:S01]  /*0b60*/  LDC R15, c[0x0][0x600] ;  /* 0x00018000ff0f7b82 */ /* 0x000e220000000800 */
[-CC-:B-1----:R-:W-:Y:S02]  /*0b70*/  SHF.R.U64 R13, R6, R8.reuse, R5.reuse ;  /* 0x00000008060d7219 */ /* 0x182fe40000001205 */
[----:B------:R-:W-:-:S05]  /*0b80*/  SHF.R.U32.HI R0, RZ, R8, R5 ;  /* 0x00000008ff007219 */ /* 0x000fca0000011605 */
[----:B------:R-:W1:Y:S01]  /*0b90*/  LDC R23, c[0x0][0x648] ;  /* 0x00019200ff177b82 */ /* 0x000e620000000800 */
[-CC-:B--2---:R-:W-:Y:S02]  /*0ba0*/  SHF.R.U64 R29, R13, R11.reuse, R0.reuse ;  /* 0x0000000b0d1d7219 */ /* 0x184fe40000001200 */
[----:B------:R-:W-:-:S05]  /*0bb0*/  SHF.R.U32.HI R5, RZ, R11, R0 ;  /* 0x0000000bff057219 */ /* 0x000fca0000011600 */
[----:B------:R-:W2:Y:S01]  /*0bc0*/  LDC R24, c[0x0][0x638] ;  /* 0x00018e00ff187b82 */ /* 0x000ea20000000800 */
[-CC-:B---3--:R-:W-:Y:S02]  /*0bd0*/  SHF.R.U64 R14, R29, R12.reuse, R5.reuse ;  /* 0x0000000c1d0e7219 */ /* 0x188fe40000001205 */
[-C--:B------:R-:W-:Y:S02]  /*0be0*/  SHF.L.U32 R0, R7, R12.reuse, RZ ;  /* 0x0000000c07007219 */ /* 0x080fe400000006ff */
[----:B------:R-:W-:Y:S01]  /*0bf0*/  SHF.R.U32.HI R5, RZ, R12, R5 ;  /* 0x0000000cff057219 */ /* 0x000fe20000011605 */
[----:B------:R-:W-:Y:S01]  /*0c00*/  IMAD.MOV.U32 R4, RZ, RZ, R14 ;  /* 0x000000ffff047224 */ /* 0x000fe200078e000e */
[----:B------:R-:W-:Y:S01]  /*0c10*/  LOP3.LUT R10, RZ, R0, RZ, 0x33, !PT ;  /* 0x00000000ff0a7212 */ /* 0x000fe200078e33ff */
[----:B------:R-:W3:Y:S01]  /*0c20*/  LDC R26, c[0x0][0x610] ;  /* 0x00018400ff1a7b82 */ /* 0x000ee20000000800 */
[----:B------:R-:W-:Y:S05]  /*0c30*/  @!P0 BRA `(.L_x_10) ;  /* 0x0000000000288947 */ /* 0x000fea0003800000 */
[----:B------:R-:W4:Y:S02]  /*0c40*/  LDC R9, c[0x0][0x64c] ;  /* 0x00019300ff097b82 */ /* 0x000f240000000800 */
[----:B----4-:R-:W-:-:S05]  /*0c50*/  IADD3 R9, P0, R14, R9, RZ ;  /* 0x000000090e097210 */ /* 0x010fca0007f1e0ff */
        /* <DEDUP_REMOVED lines=8> */
.L_x_10:
[----:B-1----:R-:W-:Y:S01]  /*0ce0*/  SHF.R.U64 R4, R4, R23, R5 ;  /* 0x0000001704047219 */ /* 0x002fe20000001205 */
[----:B0-----:R-:W-:Y:S01]  /*0cf0*/  VIADD R6, R15, 0xffffffff ;  /* 0xffffffff0f067836 */ /* 0x001fe20000000000 */
[----:B------:R-:W-:Y:S01]  /*0d00*/  SHF.L.U32 R0, R25, R12, RZ ;  /* 0x0000000c19007219 */ /* 0x000fe200000006ff */
[----:B------:R-:W-:Y:S01]  /*0d10*/  IMAD.MOV.U32 R23, RZ, RZ, R27 ;  /* 0x000000ffff177224 */ /* 0x000fe200078e001b */
[----:B------:R-:W-:Y:S01]  /*0d20*/  LOP3.LUT R5, R29, R10, RZ, 0xc0, !PT ;  /* 0x0000000a1d057212 */ /* 0x000fe200078ec0ff */
[----:B------:R-:W-:Y:S01]  /*0d30*/  IMAD.MOV R7, RZ, RZ, -R4 ;  /* 0x000000ffff077224 */ /* 0x000fe200078e0a04 */
[----:B------:R-:W-:Y:S02]  /*0d40*/  SEL R3, R3, R28, !P1 ;  /* 0x0000001c03037207 */ /* 0x000fe40004800000 */
[----:B------:R-:W-:Y:S01]  /*0d50*/  LOP3.LUT R6, R13, R6, RZ, 0xc0, !PT ;  /* 0x000000060d067212 */ /* 0x000fe200078ec0ff */
[----:B------:R-:W-:Y:S02]  /*0d60*/  IMAD R4, R0, R4, R5 ;  /* 0x0000000400047224 */ /* 0x000fe400078e0205 */
[----:B--2---:R-:W-:-:S02]  /*0d70*/  IMAD R0, R7, R24, R14 ;  /* 0x0000001807007224 */ /* 0x004fc400078e020e */
[----:B---3--:R-:W-:Y:S02]  /*0d80*/  IMAD R3, R4, R26, R3 ;  /* 0x0000001a04037224 */ /* 0x008fe400078e0203 */
[----:B------:R-:W-:Y:S02]  /*0d90*/  IMAD.MOV.U32 R5, RZ, RZ, 0x1 ;  /* 0x00000001ff057424 */ /* 0x000fe400078e00ff */
[----:B------:R-:W-:-:S03]  /*0da0*/  IMAD R4, R0, R15, R6 ;  /* 0x0000000f00047224 */ /* 0x000fc600078e0206 */
[----:B------:R-:W-:Y:S02]  /*0db0*/  PRMT R0, R5, 0x7610, R0 ;  /* 0x0000761005007816 */ /* 0x000fe40000000000 */
[----:B------:R-:W-:Y:S02]  /*0dc0*/  SEL R152, R4, R3, !P1 ;  /* 0x0000000304987207 */ /* 0x000fe40004800000 */
[----:B------:R-:W-:-:S07]  /*0dd0*/  SEL R153, R3, R4, !P1 ;  /* 0x0000000403997207 */ /* 0x000fce0004800000 */
.L_x_8:
[----:B------:R-:W-:-:S08]  /*0de0*/  NOP ;  /* 0x0000000000007918 */ /* 0x000fd00000000000 */
[----:B------:R-:W0:Y:S02]  /*0df0*/  USETMAXREG.TRY_ALLOC.CTAPOOL UP0, 0xe8 ;  /* 0x000000e8000079c8 */ /* 0x000e240008000600 */
[----:B0-----:R-:W-:-:S13]  /*0e00*/  PLOP3.LUT P0, PT, PT, PT, UP0, 0x80, 0x0 ;  /* 0x000000000000781c */ /* 0x001fda0003f0f008 */
[----:B------:R-:W-:Y:S05]  /*0e10*/  @!P0 BRA `(.L_x_8) ;  /* 0xfffffffc00f08947 */ /* 0x000fea000383ffff */
[----:B------:R-:W-:Y:S01]  /*0e20*/  ULDC.64 UR4, c[0x0][0x598] ;  /* 0x0001660000047ab9 */ /* 0x000fe20000000a00 */
[----:B------:R-:W-:Y:S01]  /*0e30*/  ULDC.64 UR36, c[0x0][0x208] ;  /* 0x0000820000247ab9 */ /* 0x000fe20000000a00 */
[----:B------:R-:W-:-:S04]  /*0e40*/  ISETP.NE.U32.AND P0, PT, RZ, UR4, PT ;  /* 0x00000004ff007c0c */ /* 0x000fc8000bf05070 */
[----:B------:R-:W-:-:S13]  /*0e50*/  ISETP.NE.AND.EX P0, PT, RZ, UR5, PT, P0 ;  /* 0x00000005ff007c0c */ /* 0x000fda000bf05300 */
[----:B------:R-:W-:Y:S05]  /*0e60*/  @!P0 BRA `(.L_x_11) ;  /* 0x00000000001c8947 */ /* 0x000fea0003800000 */
[----:B------:R-:W0:Y:S02]  /*0e70*/  LDC.64 R4, c[0x0][0x598] ;  /* 0x00016600ff047b82 */ /* 0x000e240000000a00 */
[----:B0-----:R-:W2:Y:S02]  /*0e80*/  LDG.E.64 R4, desc[UR36][R4.64] ;  /* 0x0000002404047981 */ /* 0x001ea4000c1e1b00 */
[----:B--2---:R-:W-:-:S04]  /*0e90*/  ISETP.NE.U32.AND P0, PT, R4, RZ, PT ;  /* 0x000000ff0400720c */ /* 0x004fc80003f05070 */
[----:B------:R-:W-:-:S13]  /*0ea0*/  ISETP.NE.AND.EX P0, PT, R5, RZ, PT, P0 ;  /* 0x000000ff0500720c */ /* 0x000fda0003f05300 */
[----:B------:R-:W-:Y:S05]  /*0eb0*/  @!P0 BRA `(.L_x_11) ;  /* 0x0000000000088947 */ /* 0x000fea0003800000 */
[----:B------:R0:W5:Y:S01]  /*0ec0*/  LD.E R154, desc[UR36][R4.64] ;  /* 0x00000024049a7980 */ /* 0x000162000c101900 */
[----:B------:R-:W-:Y:S05]  /*0ed0*/  BRA `(.L_x_12) ;  /* 0x0000000000247947 */ /* 0x000fea0003800000 */
.L_x_11:
[----:B------:R-:W-:Y:S02]  /*0ee0*/  ULDC.64 UR4, c[0x0][0x588] ;  /* 0x0001620000047ab9 */ /* 0x000fe40000000a00 */
[----:B------:R-:W-:-:S04]  /*0ef0*/  ISETP.NE.U32.AND P0, PT, RZ, UR4, PT ;  /* 0x00000004ff007c0c */ /* 0x000fc8000bf05070 */
[----:B------:R-:W-:-:S13]  /*0f00*/  ISETP.NE.AND.EX P0, PT, RZ, UR5, PT, P0 ;  /* 0x00000005ff007c0c */ /* 0x000fda000bf05300 */
[----:B------:R-:W-:Y:S05]  /*0f10*/  @!P0 BRA `(.L_x_13) ;  /* 0x00000000000c8947 */ /* 0x000fea0003800000 */
[----:B------:R-:W0:Y:S02]  /*0f20*/  LDC.64 R154, c[0x0][0x588] ;  /* 0x00016200ff9a7b82 */ /* 0x000e240000000a00 */
[----:B0-----:R1:W5:Y:S01]  /*0f30*/  LDG.E R154, desc[UR36][R154.64] ;  /* 0x000000249a9a7981 */ /* 0x001362000c1e1900 */
[----:B------:R-:W-:Y:S05]  /*0f40*/  BRA `(.L_x_12) ;  /* 0x0000000000087947 */ /* 0x000fea0003800000 */
.L_x_13:
[----:B------:R-:W-:Y:S02]  /*0f50*/  ULDC UR4, c[0x0][0x580] ;  /* 0x0001600000047ab9 */ /* 0x000fe40000000800 */
[----:B------:R-:W-:-:S07]  /*0f60*/  IMAD.U32 R154, RZ, RZ, UR4 ;  /* 0x00000004ff9a7e24 */ /* 0x000fce000f8e00ff */
.L_x_12:
[----:B------:R-:W-:Y:S02]  /*0f70*/  ULDC.64 UR4, c[0x0][0x5a0] ;  /* 0x0001680000047ab9 */ /* 0x000fe40000000a00 */
[----:B------:R-:W-:-:S04]  /*0f80*/  ISETP.NE.U32.AND P0, PT, RZ, UR4, PT ;  /* 0x00000004ff007c0c */ /* 0x000fc8000bf05070 */
[----:B------:R-:W-:-:S13]  /*0f90*/  ISETP.NE.AND.EX P0, PT, RZ, UR5, PT, P0 ;  /* 0x00000005ff007c0c */ /* 0x000fda000bf05300 */
[----:B------:R-:W-:Y:S05]  /*0fa0*/  @!P0 BRA `(.L_x_14) ;  /* 0x00000000001c8947 */ /* 0x000fea0003800000 */
[----:B0-----:R-:W0:Y:S02]  /*0fb0*/  LDC.64 R4, c[0x0][0x5a0] ;  /* 0x00016800ff047b82 */ /* 0x001e240000000a00 */
[----:B0-----:R-:W2:Y:S02]  /*0fc0*/  LDG.E.64 R4, desc[UR36][R4.64] ;  /* 0x0000002404047981 */ /* 0x001ea4000c1e1b00 */
[----:B--2---:R-:W-:-:S04]  /*0fd0*/  ISETP.NE.U32.AND P0, PT, R4, RZ, PT ;  /* 0x000000ff0400720c */ /* 0x004fc80003f05070 */
[----:B------:R-:W-:-:S13]  /*0fe0*/  ISETP.NE.AND.EX P0, PT, R5, RZ, PT, P0 ;  /* 0x000000ff0500720c */ /* 0x000fda0003f05300 */
[----:B------:R-:W-:Y:S05]  /*0ff0*/  @!P0 BRA `(.L_x_14) ;  /* 0x0000000000088947 */ /* 0x000fea0003800000 */
[----:B-1----:R0:W5:Y:S01]  /*1000*/  LD.E R155, desc[UR36][R4.64] ;  /* 0x00000024049b7980 */ /* 0x002162000c101900 */
[----:B------:R-:W-:Y:S05]  /*1010*/  BRA `(.L_x_15) ;  /* 0x0000000000247947 */ /* 0x000fea0003800000 */
.L_x_14:
[----:B------:R-:W-:Y:S02]  /*1020*/  ULDC.64 UR4, c[0x0][0x590] ;  /* 0x0001640000047ab9 */ /* 0x000fe40000000a00 */
[----:B------:R-:W-:-:S04]  /*1030*/  ISETP.NE.U32.AND P0, PT, RZ, UR4, PT ;  /* 0x00000004ff007c0c */ /* 0x000fc8000bf05070 */
[----:B------:R-:W-:-:S13]  /*1040*/  ISETP.NE.AND.EX P0, PT, RZ, UR5, PT, P0 ;  /* 0x00000005ff007c0c */ /* 0x000fda000bf05300 */
[----:B------:R-:W-:Y:S05]  /*1050*/  @!P0 BRA `(.L_x_16) ;  /* 0x00000000000c8947 */ /* 0x000fea0003800000 */
[----:B0-----:R-:W1:Y:S02]  /*1060*/  LDC.64 R4, c[0x0][0x590] ;  /* 0x00016400ff047b82 */ /* 0x001e640000000a00 */
[----:B-1----:R1:W5:Y:S01]  /*1070*/  LDG.E R155, desc[UR36][R4.64] ;  /* 0x00000024049b7981 */ /* 0x002362000c1e1900 */
[----:B------:R-:W-:Y:S05]  /*1080*/  BRA `(.L_x_15) ;  /* 0x0000000000087947 */ /* 0x000fea0003800000 */
.L_x_16:
[----:B------:R-:W-:Y:S02]  /*1090*/  ULDC UR4, c[0x0][0x584] ;  /* 0x0001610000047ab9 */ /* 0x000fe40000000800 */
[----:B-1----:R-:W-:-:S07]  /*10a0*/  IMAD.U32 R155, RZ, RZ, UR4 ;  /* 0x00000004ff9b7e24 */ /* 0x002fce000f8e00ff */
.L_x_15:
[----:B------:R-:W-:-:S13]  /*10b0*/  LOP3.LUT P0, RZ, R0, 0xff, RZ, 0xc0, !PT ;  /* 0x000000ff00ff7812 */ /* 0x000fda000780c0ff */
[----:B------:R-:W-:Y:S05]  /*10c0*/  @!P0 EXIT ;  /* 0x000000000000894d */ /* 0x000fea0003800000 */
[----:B------:R-:W-:Y:S01]  /*10d0*/  ULDC UR4, c[0x0][0x28c] ;  /* 0x0000a30000047ab9 */ /* 0x000fe20000000800 */
[----:B------:R-:W-:Y:S01]  /*10e0*/  LOP3.LUT R157, R19, 0x1, RZ, 0xfc, !PT ;  /* 0x00000001139d7812 */ /* 0x000fe200078efcff */
[----:B------:R-:W-:Y:S01]  /*10f0*/  UIADD3 UR4, UR4, 0x7f, URZ ;  /* 0x0000007f04047890 */ /* 0x000fe2000fffe03f */
[----:B------:R-:W-:Y:S01]  /*1100*/  UMOV UR38, URZ ;  /* 0x0000003f00267c82 */ /* 0x000fe20008000000 */
[----:B------:R-:W-:Y:S02]  /*1110*/  UMOV UR39, URZ ;  /* 0x0000003f00277c82 */ /* 0x000fe40008000000 */
[----:B------:R-:W-:-:S04]  /*1120*/  USHF.R.S32.HI UR5, URZ, 0x1f, UR4 ;  /* 0x0000001f3f057899 */ /* 0x000fc80008011404 */
[----:B------:R-:W-:-:S04]  /*1130*/  ULEA.HI UR5, UR5, UR4, URZ, 0x7 ;  /* 0x0000000405057291 */ /* 0x000fc8000f8f383f */
[----:B------:R-:W-:-:S12]  /*1140*/  USHF.R.S32.HI UR40, URZ, 0x7, UR5 ;  /* 0x000000073f287899 */ /* 0x000fd80008011405 */
.L_x_290:
[----:B------:R-:W-:Y:S01]  /*1150*/  LOP3.LUT R0, R18, 0x80, RZ, 0xc0, !PT ;  /* 0x0000008012007812 */ /* 0x000fe200078ec0ff */
[----:B--2---:R-:W2:Y:S01]  /*1160*/  S2UR UR7, SR_CgaCtaId ;  /* 0x00000000000779c3 */ /* 0x004ea20000008800 */
[----:B------:R-:W-:Y:S02]  /*1170*/  UMOV UR6, 0x400 ;  /* 0x0000040000067882 */ /* 0x000fe40000000000 */
[----:B------:R-:W-:-:S06]  /*1180*/  SHF.R.U32.HI R0, RZ, 0x7, R0 ;  /* 0x00000007ff007819 */ /* 0x000fcc0000011600 */
[----:B---3--:R-:W3:Y:S01]  /*1190*/  SHFL.IDX PT, R0, R0, RZ, 0x1f ;  /* 0x00001fff00007589 */ /* 0x008ee200000e0000 */
[----:B--2---:R-:W-:Y:S01]  /*11a0*/  ULEA UR6, UR7, UR6, 0x18 ;  /* 0x0000000607067291 */ /* 0x004fe2000f8ec03f */
[----:B---3--:R-:W-:-:S13]  /*11b0*/  R2UR UR4, R0 ;  /* 0x00000000000472ca */ /* 0x008fda00000e0000 */
[----:B------:R-:W-:-:S04]  /*11c0*/  ULEA.HI UR5, UR4, UR4, URZ, 0x1 ;  /* 0x0000000404057291 */ /* 0x000fc8000f8f083f */
[----:B------:R-:W-:-:S04]  /*11d0*/  ULOP3.LUT UR5, UR5, 0x7fffe, URZ, 0xc0, !UPT ;  /* 0x0007fffe05057892 */ /* 0x000fc8000f8ec03f */
[----:B------:R-:W-:-:S03]  /*11e0*/  UIADD3 UR5, UR4, -UR5, URZ ;  /* 0x8000000504057290 */ /* 0x000fc6000fffe03f */
[----:B------:R-:W-:Y:S01]  /*11f0*/  ULDC UR4, c[0x0][0x28c] ;  /* 0x0000a30000047ab9 */ /* 0x000fe20000000800 */
[----:B------:R-:W-:Y:S01]  /*1200*/  ULEA UR5, UR5, UR6, 0xd ;  /* 0x0000000605057291 */ /* 0x000fe2000f8e683f */
[----:B------:R-:W-:-:S03]  /*1210*/  ISETP.LT.AND P0, PT, RZ, UR4, PT ;  /* 0x00000004ff007c0c */ /* 0x000fc6000bf01270 */
[----:B------:R-:W-:-:S04]  /*1220*/  UIADD3 UR5, UR5, 0x100, URZ ;  /* 0x0000010005057890 */ /* 0x000fc8000fffe03f */
[----:B------:R-:W-:-:S04]  /*1230*/  USHF.R.U32.HI UR5, URZ, 0x4, UR5 ;  /* 0x000000043f057899 */ /* 0x000fc80008011605 */
[----:B------:R-:W-:Y:S02]  /*1240*/  ULOP3.LUT UR41, UR5, 0x3fff, URZ, 0xc0, !UPT ;  /* 0x00003fff05297892 */ /* 0x000fe4000f8ec03f */
[----:B-1----:R-:W-:Y:S10]  /*1250*/  @P0 BRA `(.L_x_17) ;  /* 0x0000000000400947 */ /* 0x002ff40003800000 */
[----:B------:R-:W-:Y:S01]  /*1260*/  MOV R0, 0x0 ;  /* 0x0000000000007802 */ /* 0x000fe20000000f00 */
[----:B------:R-:W-:Y:S01]  /*1270*/  ULDC.64 UR4, c[0x4][0x68] ;  /* 0x01001a0000047ab9 */ /* 0x000fe20000000a00 */
[----:B------:R-:W-:Y:S01]  /*1280*/  ULDC.64 UR6, c[0x4][0x8] ;  /* 0x0100020000067ab9 */ /* 0x000fe20000000a00 */
[----:B01----:R-:W-:Y:S01]  /*1290*/  IMAD.U32 R4, RZ, RZ, UR4 ;  /* 0x00000004ff047e24 */ /* 0x003fe2000f8e00ff */
[----:B------:R0:W1:Y:S01]  /*12a0*/  LDC.64 R14, c[0x4][R0] ;  /* 0x01000000000e7b82 */ /* 0x0000620000000a00 */
[----:B------:R-:W-:Y:S01]  /*12b0*/  IMAD.U32 R5, RZ, RZ, UR5 ;  /* 0x00000005ff057e24 */ /* 0x000fe2000f8e00ff */
[----:B------:R-:W-:Y:S01]  /*12c0*/  ULDC.64 UR4, c[0x4][0x70] ;  /* 0x01001c0000047ab9 */ /* 0x000fe20000000a00 */
[----:B------:R-:W-:Y:S02]  /*12d0*/  IMAD.U32 R10, RZ, RZ, UR6 ;  /* 0x00000006ff0a7e24 */ /* 0x000fe4000f8e00ff */
[----:B------:R-:W-:Y:S02]  /*12e0*/  IMAD.U32 R6, RZ, RZ, UR4 ;  /* 0x00000004ff067e24 */ /* 0x000fe4000f8e00ff */
[----:B------:R-:W-:-:S02]  /*12f0*/  IMAD.U32 R7, RZ, RZ, UR5 ;  /* 0x00000005ff077e24 */ /* 0x000fc4000f8e00ff */
[----:B------:R-:W-:Y:S02]  /*1300*/  IMAD.U32 R11, RZ, RZ, UR7 ;  /* 0x00000007ff0b7e24 */ /* 0x000fe4000f8e00ff */
[----:B------:R-:W-:Y:S02]  /*1310*/  IMAD.MOV.U32 R8, RZ, RZ, 0x1e1 ;  /* 0x000001e1ff087424 */ /* 0x000fe400078e00ff */
[----:B------:R-:W-:Y:S02]  /*1320*/  IMAD.MOV.U32 R12, RZ, RZ, 0x1 ;  /* 0x00000001ff0c7424 */ /* 0x000fe400078e00ff */
[----:B0-----:R-:W-:-:S07]  /*1330*/  IMAD.MOV.U32 R13, RZ, RZ, RZ ;  /* 0x000000ffff0d7224 */ /* 0x001fce00078e00ff */
[----:B------:R-:W-:-:S07]  /*1340*/  LEPC R20, `(.L_x_17) ;  /* 0x000000001014794e */ /* 0x000fce0000000000 */
[----:B-1---5:R-:W-:Y:S05]  /*1350*/  CALL.ABS.NOINC R14 ;  /* 0x000000000e007343 */ /* 0x022fea0003c00000 */
.L_x_17:
[----:B------:R-:W-:-:S13]  /*1360*/  ISETP.NE.AND P0, PT, R157, 0x3, PT ;  /* 0x000000039d00780c */ /* 0x000fda0003f05270 */
[----:B------:R-:W-:Y:S05]  /*1370*/  @!P0 BRA `(.L_x_18) ;  /* 0x0000000000048947 */ /* 0x000fea0003800000 */
[----:B------:R-:W-:Y:S01]  /*1380*/  BPT.TRAP 0x1 ;  /* 0x000000040000795c */ /* 0x000fe20000300000 */
.L_x_18:
[----:B------:R-:W2:Y:S01]  /*1390*/  S2UR UR5, SR_CgaCtaId ;  /* 0x00000000000579c3 */ /* 0x000ea20000008800 */
[----:B------:R-:W-:Y:S01]  /*13a0*/  UMOV UR4, 0x400 ;  /* 0x0000040000047882 */ /* 0x000fe20000000000 */
[----:B------:R-:W-:Y:S02]  /*13b0*/  IMAD.U32 R0, RZ, RZ, UR38 ;  /* 0x00000026ff007e24 */ /* 0x000fe4000f8e00ff */
[----:B------:R-:W-:-:S03]  /*13c0*/  IMAD.U32 R3, RZ, RZ, UR39 ;  /* 0x00000027ff037e24 */ /* 0x000fc6000f8e00ff */
[----:B------:R-:W-:Y:S01]  /*13d0*/  SHF.L.U32 R0, R0, 0x1f, RZ ;  /* 0x0000001f00007819 */ /* 0x000fe200000006ff */
[----:B--2---:R-:W-:-:S06]  /*13e0*/  ULEA UR4, UR5, UR4, 0x18 ;  /* 0x0000000405047291 */ /* 0x004fcc000f8ec03f */
[----:B------:R-:W-:-:S04]  /*13f0*/  IMAD.U32 R6, RZ, RZ, UR4 ;  /* 0x00000004ff067e24 */ /* 0x000fc8000f8e00ff */
[----:B------:R-:W-:-:S04]  /*1400*/  IMAD R3, R3, 0x8, R6 ;  /* 0x0000000803037824 */ /* 0x000fc800078e0206 */
[----:B------:R2:W3:Y:S01]  /*1410*/  SYNCS.PHASECHK.TRANS64.TRYWAIT P1, [R3+URZ], R0 ;  /* 0x00000000030075a7 */ /* 0x0004e2000802017f */
[----:B------:R-:W-:Y:S05]  /*1420*/  @!P0 BRA `(.L_x_19) ;  /* 0x0000000000048947 */ /* 0x000fea0003800000 */
[----:B------:R-:W-:Y:S01]  /*1430*/  BPT.TRAP 0x1 ;  /* 0x000000040000795c */ /* 0x000fe20000300000 */
.L_x_19:
[----:B---3--:R-:W-:Y:S05]  /*1440*/  @P1 BRA `(.L_x_20) ;  /* 0x0000000000081947 */ /* 0x008fea0003800000 */
[----:B------:R-:W3:Y:S02]  /*1450*/  SYNCS.PHASECHK.TRANS64.TRYWAIT P1, [R3+URZ], R0 ;  /* 0x00000000030075a7 */ /* 0x000ee4000802017f */
[----:B---3--:R-:W-:Y:S05]  /*1460*/  @!P1 BRA `(.L_x_21) ;  /* 0x000000a400c09947 */ /* 0x008fea0003800000 */
.L_x_20:
[----:B------:R-:W-:-:S04]  /*1470*/  UISETP.LT.AND UP0, UPT, UR40, 0x1, UPT ;  /* 0x000000012800788c */ /* 0x000fc8000bf01270 */
[----:B------:R-:W-:-:S06]  /*1480*/  USEL UR4, UR40, 0x1, UP0 ;  /* 0x0000000128047887 */ /* 0x000fcc0008000000 */
[----:B--23--:R-:W-:Y:S01]  /*1490*/  IMAD.U32 R0, RZ, RZ, UR4 ;  /* 0x00000004ff007e24 */ /* 0x00cfe2000f8e00ff */
[----:B------:R-:W-:Y:S05]  /*14a0*/  WARPSYNC.ALL ;  /* 0x0000000000007948 */ /* 0x000fea0003800000 */
[----:B------:R-:W-:-:S04]  /*14b0*/  IADD3 R0, -R0, UR40, RZ ;  /* 0x0000002800007c10 */ /* 0x000fc8000fffe1ff */
[----:B------:R-:W-:Y:S02]  /*14c0*/  ISETP.GE.AND P1, PT, R0, 0x1, PT ;  /* 0x000000010000780c */ /* 0x000fe40003f26270 */
[----:B------:R-:W-:Y:S01]  /*14d0*/  R2UR UR4, R6 ;  /* 0x00000000060472ca */ /* 0x000fe200000e0000 */
[----:B------:R-:W-:Y:S01]  /*14e0*/  WARPGROUP.ARRIVE ;  /* 0x00000000000079c5 */ /* 0x000fe20000000000 */
[----:B------:R-:W-:Y:S01]  /*14f0*/  UMOV UR9, 0x40000040 ;  /* 0x4000004000097882 */ /* 0x000fe20000000000 */
[----:B------:R-:W-:-:S10]  /*1500*/  UMOV UR11, 0x40000040 ;  /* 0x40000040000b7882 */ /* 0x000fd40000000000 */
[----:B------:R-:W-:-:S04]  /*1510*/  UIADD3 UR4, UR4, 0x10100, URZ ;  /* 0x0001010004047890 */ /* 0x000fc8000fffe03f */
[----:B------:R-:W-:-:S04]  /*1520*/  USHF.R.U32.HI UR4, URZ, 0x4, UR4 ;  /* 0x000000043f047899 */ /* 0x000fc80008011604 */
[----:B------:R-:W-:Y:S02]  /*1530*/  ULOP3.LUT UR5, UR4, 0x3fff, URZ, 0xc0, !UPT ;  /* 0x00003fff04057892 */ /* 0x000fe4000f8ec03f */
[----:B------:R-:W-:Y:S02]  /*1540*/  ULOP3.LUT UR4, UR41, 0x10000, URZ, 0xfc, !UPT ;  /* 0x0001000029047892 */ /* 0x000fe4000f8efc3f */
[----:B------:R-:W-:Y:S02]  /*1550*/  ULOP3.LUT UR5, UR5, 0x10000, URZ, 0xfc, !UPT ;  /* 0x0001000005057892 */ /* 0x000fe4000f8efc3f */
[----:B------:R-:W-:Y:S02]  /*1560*/  ULEA UR6, UR39, UR4, 0xb ;  /* 0x0000000427067291 */ /* 0x000fe4000f8e583f */
[----:B------:R-:W-:-:S05]  /*1570*/  ULEA UR7, UR39, UR5, 0xc ;  /* 0x0000000527077291 */ /* 0x000fca000f8e603f */
[----:B------:R-:W-:Y:S02]  /*1580*/  UMOV UR8, UR6 ;  /* 0x0000000600087c82 */ /* 0x000fe40008000000 */
[----:B------:R-:W-:Y:S02]  /*1590*/  UMOV UR10, UR7 ;  /* 0x00000007000a7c82 */ /* 0x000fe40008000000 */
[----:B------:R-:W-:Y:S01]  /*15a0*/  HGMMA.64x256x16.F32 R24, gdesc[UR8], RZ, !UPT, gsb0 ;  /* 0x03e00000081879f0 */ /* 0x000fe2000c0008ff */
[----:B------:R-:W-:Y:S02]  /*15b0*/  UIADD3 UR8, UR6, 0x2, URZ ;  /* 0x0000000206087890 */ /* 0x000fe4000fffe03f */
[----:B------:R-:W-:Y:S01]  /*15c0*/  UIADD3 UR10, UR7, 0x2, URZ ;  /* 0x00000002070a7890 */ /* 0x000fe2000fffe03f */
[----:B------:R-:W-:Y:S01]  /*15d0*/  UMOV UR9, 0x40000040 ;  /* 0x4000004000097882 */ /* 0x000fe20000000000 */
[----:B------:R-:W-:Y:S01]  /*15e0*/  UMOV UR11, 0x40000040 ;  /* 0x40000040000b7882 */ /* 0x000fe20000000000 */
[----:B------:R-:W-:-:S02]  /*15f0*/  WARPGROUP.DEPBAR.LE gsb0, 0x0 ;  /* 0x00008000000079c5 */ /* 0x000fc40000010000 */
[----:B------:R-:W-:-:S15]  /*1600*/  WARPGROUP.ARRIVE ;  /* 0x00000000000079c5 */ /* 0x000fde0000000000 */
[----:B------:R-:W-:-:S05]  /*1610*/  NOP ;  /* 0x0000000000007918 */ /* 0x000fca0000000000 */
[----:B------:R-:W-:Y:S01]  /*1620*/  HGMMA.64x256x16.F32 R24, gdesc[UR8], R24, gsb0 ;  /* 0x03e00000081879f0 */ /* 0x000fe20008000818 */
[----:B------:R-:W-:Y:S02]  /*1630*/  UIADD3 UR8, UR6, 0x4, URZ ;  /* 0x0000000406087890 */ /* 0x000fe4000fffe03f */
[----:B------:R-:W-:Y:S01]  /*1640*/  UIADD3 UR10, UR7, 0x4, URZ ;  /* 0x00000004070a7890 */ /* 0x000fe2000fffe03f */
[----:B------:R-:W-:Y:S01]  /*1650*/  UMOV UR9, 0x40000040 ;  /* 0x4000004000097882 */ /* 0x000fe20000000000 */
[----:B------:R-:W-:Y:S01]  /*1660*/  UMOV UR11, 0x40000040 ;  /* 0x40000040000b7882 */ /* 0x000fe20000000000 */
[----:B------:R-:W-:Y:S02]  /*1670*/  WARPGROUP.DEPBAR.LE gsb0, 0x0 ;  /* 0x00008000000079c5 */ /* 0x000fe40000010000 */
        /* <DEDUP_REMOVED lines=42> */
[----:B------:R-:W-:Y:S03]  /*1920*/  HGMMA.64x256x16.F32 R24, gdesc[UR8], R24, gsb0 ;  /* 0x03e00000081879f0 */ /* 0x000fe60008000818 */
[----:B------:R-:W-:Y:S02]  /*1930*/  WARPGROUP.DEPBAR.LE gsb0, 0x0 ;  /* 0x00008000000079c5 */ /* 0x000fe40000010000 */
[----:B------:R-:W-:Y:S05]  /*1940*/  @!P1 BRA `(.L_x_22) ;  /* 0x0000000400b09947 */ /* 0x000fea0003800000 */
[----:B------:R-:W-:Y:S02]  /*1950*/  UIADD3 UR6, UR39, 0x1, URZ ;  /* 0x0000000127067890 */ /* 0x000fe4000fffe03f */
[----:B------:R-:W-:Y:S02]  /*1960*/  IMAD.U32 R3, RZ, RZ, UR39 ;  /* 0x00000027ff037e24 */ /* 0x000fe4000f8e00ff */
[----:B------:R-:W-:-:S04]  /*1970*/  UISETP.NE.AND UP0, UPT, UR6, 0x2, UPT ;  /* 0x000000020600788c */ /* 0x000fc8000bf05270 */
[----:B------:R-:W-:Y:S02]  /*1980*/  USEL UR7, URZ, 0x1, UP0 ;  /* 0x000000013f077887 */ /* 0x000fe40008000000 */
[----:B------:R-:W-:Y:S02]  /*1990*/  USEL UR6, UR6, URZ, UP0 ;  /* 0x0000003f06067287 */ /* 0x000fe40008000000 */
[----:B------:R-:W-:-:S06]  /*19a0*/  ULOP3.LUT UR7, UR38, UR7, URZ, 0x3c, !UPT ;  /* 0x0000000726077292 */ /* 0x000fcc000f8e3c3f */
[----:B------:R-:W-:-:S07]  /*19b0*/  IMAD.U32 R7, RZ, RZ, UR7 ;  /* 0x00000007ff077e24 */ /* 0x000fce000f8e00ff */
.L_x_29:
[----:B------:R-:W-:Y:S05]  /*19c0*/  @!P0 BRA `(.L_x_23) ;  /* 0x0000000000048947 */ /* 0x000fea0003800000 */
[----:B------:R-:W-:Y:S01]  /*19d0*/  BPT.TRAP 0x1 ;  /* 0x000000040000795c */ /* 0x000fe20000300000 */
.L_x_23:
[----:B------:R-:W2:Y:S01]  /*19e0*/  S2UR UR8, SR_CgaCtaId ;  /* 0x00000000000879c3 */ /* 0x000ea20000008800 */
[----:B------:R-:W-:Y:S01]  /*19f0*/  UMOV UR7, 0x400 ;  /* 0x0000040000077882 */ /* 0x000fe20000000000 */
[----:B01----:R-:W-:Y:S01]  /*1a00*/  IMAD.U32 R5, RZ, RZ, UR6 ;  /* 0x00000006ff057e24 */ /* 0x003fe2000f8e00ff */
[----:B------:R-:W-:Y:S01]  /*1a10*/  SHF.L.U32 R4, R7, 0x1f, RZ ;  /* 0x0000001f07047819 */ /* 0x000fe200000006ff */
[----:B--2---:R-:W-:-:S06]  /*1a20*/  ULEA UR7, UR8, UR7, 0x18 ;  /* 0x0000000708077291 */ /* 0x004fcc000f8ec03f */
[----:B------:R-:W-:-:S04]  /*1a30*/  IMAD.U32 R6, RZ, RZ, UR7 ;  /* 0x00000007ff067e24 */ /* 0x000fc8000f8e00ff */
[----:B------:R-:W-:-:S04]  /*1a40*/  IMAD R5, R5, 0x8, R6 ;  /* 0x0000000805057824 */ /* 0x000fc800078e0206 */
[----:B------:R0:W1:Y:S01]  /*1a50*/  SYNCS.PHASECHK.TRANS64.TRYWAIT P1, [R5+URZ], R4 ;  /* 0x00000004050075a7 */ /* 0x000062000802017f */
[----:B------:R-:W-:Y:S05]  /*1a60*/  @!P0 BRA `(.L_x_24) ;  /* 0x0000000000048947 */ /* 0x000fea0003800000 */
[----:B------:R-:W-:Y:S01]  /*1a70*/  BPT.TRAP 0x1 ;  /* 0x000000040000795c */ /* 0x000fe20000300000 */
.L_x_24:
[----:B-1----:R-:W-:Y:S05]  /*1a80*/  @P1 BRA `(.L_x_25) ;  /* 0x0000000000081947 */ /* 0x002fea0003800000 */
[----:B------:R-:W1:Y:S02]  /*1a90*/  SYNCS.PHASECHK.TRANS64.TRYWAIT P1, [R5+URZ], R4 ;  /* 0x00000004050075a7 */ /* 0x000e64000802017f */
[----:B-1----:R-:W-:Y:S05]  /*1aa0*/  @!P1 BRA `(.L_x_26) ;  /* 0x000000a000449947 */ /* 0x002fea0003800000 */
.L_x_25:
[----:B------:R-:W-:Y:S01]  /*1ab0*/  ULEA UR7, UR6, UR4, 0xb ;  /* 0x0000000406077291 */ /* 0x000fe2000f8e583f */
[----:B------:R-:W-:Y:S01]  /*1ac0*/  WARPGROUP.ARRIVE ;  /* 0x00000000000079c5 */ /* 0x000fe20000000000 */
[----:B------:R-:W-:Y:S01]  /*1ad0*/  ULEA UR12, UR6, UR5, 0xc ;  /* 0x00000005060c7291 */ /* 0x000fe2000f8e603f */
[----:B------:R-:W-:Y:S01]  /*1ae0*/  UMOV UR9, 0x40000040 ;  /* 0x4000004000097882 */ /* 0x000fe20000000000 */
[----:B------:R-:W-:-:S03]  /*1af0*/  UMOV UR11, 0x40000040 ;  /* 0x40000040000b7882 */ /* 0x000fc60000000000 */
[----:B------:R-:W-:Y:S02]  /*1b00*/  UMOV UR8, UR7 ;  /* 0x0000000700087c82 */ /* 0x000fe40008000000 */
[----:B------:R-:W-:Y:S02]  /*1b10*/  UMOV UR10, UR12 ;  /* 0x0000000c000a7c82 */ /* 0x000fe40008000000 */
[----:B------:R-:W-:Y:S01]  /*1b20*/  HGMMA.64x256x16.F32 R24, gdesc[UR8], R24, gsb0 ;  /* 0x03e00000081879f0 */ /* 0x000fe20008000818 */
        /* <DEDUP_REMOVED lines=58> */
[----:B------:R-:W-:Y:S01]  /*1ed0*/  BPT.TRAP 0x1 ;  /* 0x000000040000795c */ /* 0x000fe20000300000 */
.L_x_27:
[----:B------:R-:W-:-:S13]  /*1ee0*/  ISETP.NE.AND P1, PT, R156, RZ, PT ;  /* 0x000000ff9c00720c */ /* 0x000fda0003f25270 */
[----:B01----:R-:W-:-:S04]  /*1ef0*/  @P1 IMAD R4, R3, 0x8, R6 ;  /* 0x0000000803041824 */ /* 0x003fc800078e0206 */
[----:B------:R-:W-:-:S05]  /*1f00*/  @P1 VIADD R5, R4, 0x10 ;  /* 0x0000001004051836 */ /* 0x000fca0000000000 */
[----:B------:R-:W-:-:S04]  /*1f10*/  @P1 PRMT R5, R22, 0x654, R5 ;  /* 0x0000065416051816 */ /* 0x000fc80000000005 */
[----:B------:R0:W-:Y:S01]  /*1f20*/  @P1 SYNCS.ARRIVE.TRANS64.RED.A1T0 RZ, [R5+URZ], RZ ;  /* 0x000000ff05ff19a7 */ /* 0x0001e2000810043f */
[----:B------:R-:W-:-:S13]  /*1f30*/  ISETP.GT.U32.AND P1, PT, R19, 0x1, PT ;  /* 0x000000011300780c */ /* 0x000fda0003f24070 */
[----:B0-----:R-:W-:Y:S05]  /*1f40*/  @P1 BRA `(.L_x_28) ;  /* 0x0000000000041947 */ /* 0x001fea0003800000 */
[----:B------:R-:W-:Y:S01]  /*1f50*/  BPT.TRAP 0x1 ;  /* 0x000000040000795c */ /* 0x000fe20000300000 */
.L_x_28:
[----:B------:R-:W-:Y:S01]  /*1f60*/  UIADD3 UR6, UR6, 0x1, URZ ;  /* 0x0000000106067890 */ /* 0x000fe2000fffe03f */
[C---:B------:R-:W-:Y:S01]  /*1f70*/  ISETP.GT.AND P2, PT, R0.reuse, 0x1, PT ;  /* 0x000000010000780c */ /* 0x040fe20003f44270 */
[----:B------:R-:W-:Y:S02]  /*1f80*/  VIADD R3, R3, 0x1 ;  /* 0x0000000103037836 */ /* 0x000fe40000000000 */
[----:B------:R-:W-:Y:S01]  /*1f90*/  UISETP.NE.AND UP0, UPT, UR6, 0x2, UPT ;  /* 0x000000020600788c */ /* 0x000fe2000bf05270 */
[----:B------:R-:W-:Y:S02]  /*1fa0*/  VIADD R0, R0, 0xffffffff ;  /* 0xffffffff00007836 */ /* 0x000fe40000000000 */
[C---:B------:R-:W-:Y:S01]  /*1fb0*/  ISETP.NE.AND P1, PT, R3.reuse, 0x2, PT ;  /* 0x000000020300780c */ /* 0x040fe20003f25270 */
[----:B------:R-:W-:Y:S02]  /*1fc0*/  USEL UR7, URZ, 0x1, UP0 ;  /* 0x000000013f077887 */ /* 0x000fe40008000000 */
[----:B------:R-:W-:Y:S01]  /*1fd0*/  USEL UR6, UR6, URZ, UP0 ;  /* 0x0000003f06067287 */ /* 0x000fe20008000000 */
[----:B------:R-:W-:-:S03]  /*1fe0*/  SEL R3, R3, RZ, P1 ;  /* 0x000000ff03037207 */ /* 0x000fc60000800000 */
[----:B------:R-:W-:Y:S01]  /*1ff0*/  LOP3.LUT R7, R7, UR7, RZ, 0x3c, !PT ;  /* 0x0000000707077c12 */ /* 0x000fe2000f8e3cff */
[----:B------:R-:W-:Y:S07]  /*2000*/  @P2 BRA `(.L_x_29) ;  /* 0xfffffff8006c2947 */ /* 0x000fee000383ffff */
.L_x_22:
[----:B------:R-:W2:Y:S02]  /*2010*/  LDC R0, c[0x0][0x28c] ;  /* 0x0000a300ff007b82 */ /* 0x000ea40000000800 */
[----:B--2---:R-:W-:-:S13]  /*2020*/  ISETP.GE.AND P1, PT, R0, 0x1, PT ;  /* 0x000000010000780c */ /* 0x004fda0003f26270 */
[----:B------:R-:W-:Y:S05]  /*2030*/  @!P1 BRA `(.L_x_30) ;  /* 0x0000000000409947 */ /* 0x000fea0003800000 */
[----:B------:R-:W-:Y:S05]  /*2040*/  @!P0 BRA `(.L_x_31) ;  /* 0x0000000000048947 */ /* 0x000fea0003800000 */
[----:B------:R-:W-:Y:S01]  /*2050*/  BPT.TRAP 0x1 ;  /* 0x000000040000795c */ /* 0x000fe20000300000 */
.L_x_31:
[----:B------:R-:W-:Y:S01]  /*2060*/  ISETP.NE.AND P0, PT, R156, RZ, PT ;  /* 0x000000ff9c00720c */ /* 0x000fe20003f05270 */
[----:B------:R-:W-:-:S12]  /*2070*/  UISETP.LT.AND UP1, UPT, UR40, 0x1, UPT ;  /* 0x000000012800788c */ /* 0x000fd8000bf21270 */
[----:B------:R-:W-:-:S05]  /*2080*/  VOTEU.ANY UP0, P0 ;  /* 0x00000000003f7886 */ /* 0x000fca0000000100 */
[----:B------:R-:W-:-:S04]  /*2090*/  @UP0 USEL UR4, UR40, 0x1, UP1 ;  /* 0x0000000128040887 */ /* 0x000fc80008800000 */
[----:B------:R-:W-:-:S06]  /*20a0*/  @UP0 UIADD3 UR4, UR39, UR40, -UR4 ;  /* 0x0000002827040290 */ /* 0x000fcc000fffe804 */
[----:B------:R-:W-:-:S04]  /*20b0*/  IMAD.U32 R0, RZ, RZ, UR4 ;  /* 0x00000004ff007e24 */ /* 0x000fc8000f8e00ff */
[----:B------:R-:W-:-:S05]  /*20c0*/  @P0 IMAD.SHL.U32 R0, R0, 0x8, RZ ;  /* 0x0000000800000824 */ /* 0x000fca00078e00ff */
[----:B------:R-:W-:-:S04]  /*20d0*/  @P0 LOP3.LUT R0, R0, 0x8, RZ, 0xc0, !PT ;  /* 0x0000000800000812 */ /* 0x000fc800078ec0ff */
[----:B------:R-:W-:-:S04]  /*20e0*/  @P0 IADD3 R3, R6, 0x10, R0 ;  /* 0x0000001006030810 */ /* 0x000fc80007ffe000 */
[----:B------:R-:W-:-:S04]  /*20f0*/  @P0 PRMT R3, R22, 0x654, R3 ;  /* 0x0000065416030816 */ /* 0x000fc80000000003 */
[----:B------:R2:W-:Y:S01]  /*2100*/  @P0 SYNCS.ARRIVE.TRANS64.RED.A1T0 RZ, [R3+URZ], RZ ;  /* 0x000000ff03ff09a7 */ /* 0x0005e2000810043f */
[----:B------:R-:W-:-:S13]  /*2110*/  ISETP.GT.U32.AND P0, PT, R19, 0x1, PT ;  /* 0x000000011300780c */ /* 0x000fda0003f04070 */
[----:B--2---:R-:W-:Y:S05]  /*2120*/  @P0 BRA `(.L_x_30) ;  /* 0x0000000000040947 */ /* 0x004fea0003800000 */
[----:B------:R-:W-:Y:S01]  /*2130*/  BPT.TRAP 0x1 ;  /* 0x000000040000795c */ /* 0x000fe20000300000 */
.L_x_30:
[----:B------:R-:W2:Y:S01]  /*2140*/  LDC R7, c[0x0][0x288] ;  /* 0x0000a200ff077b82 */ /* 0x000ea20000000800 */
[--C-:B------:R-:W-:Y:S01]  /*2150*/  SHF.R.U32.HI R0, RZ, 0x2, R18.reuse ;  /* 0x00000002ff007819 */ /* 0x100fe20000011612 */
[----:B------:R-:W-:Y:S01]  /*2160*/  UIADD3 UR39, UR40, UR39, URZ ;  /* 0x0000002728277290 */ /* 0x000fe2000fffe03f */
[----:B01----:R-:W-:Y:S01]  /*2170*/  LOP3.LUT R4, R18, 0x60, RZ, 0xc0, !PT ;  /* 0x0000006012047812 */ /* 0x003fe200078ec0ff */
[----:B------:R-:W-:Y:S01]  /*2180*/  ULDC UR8, c[0x0][0x284] ;  /* 0x0000a10000087ab9 */ /* 0x000fe20000000800 */
[----:B------:R-:W-:Y:S01]  /*2190*/  SHF.R.U32.HI R5, RZ, 0x7, R18 ;  /* 0x00000007ff057819 */ /* 0x000fe20000011612 */
[----:B------:R-:W-:Y:S01]  /*21a0*/  USHF.R.U32.HI UR4, URZ, 0x1, UR39 ;  /* 0x000000013f047899 */ /* 0x000fe20008011627 */
[----:B------:R-:W-:Y:S01]  /*21b0*/  LOP3.LUT R3, R0, 0x7, RZ, 0xc0, !PT ;  /* 0x0000000700037812 */ /* 0x000fe200078ec0ff */
[----:B------:R-:W-:Y:S01]  /*21c0*/  UISETP.GT.U32.AND UP1, UPT, UR39, 0x1, UPT ;  /* 0x000000012700788c */ /* 0x000fe2000bf24070 */
[----:B------:R-:W-:Y:S01]  /*21d0*/  SHF.R.U32.HI R10, RZ, 0x1, R4 ;  /* 0x00000001ff0a7819 */ /* 0x000fe20000011604 */
[----:B------:R-:W-:Y:S01]  /*21e0*/  IMAD.SHL.U32 R4, R18, 0x2, RZ ;  /* 0x0000000212047824 */ /* 0x000fe200078e00ff */
[----:B------:R-:W-:Y:S01]  /*21f0*/  LOP3.LUT R0, R5, 0x1, RZ, 0xc0, !PT ;  /* 0x0000000105007812 */ /* 0x000fe200078ec0ff */
[----:B------:R-:W-:Y:S01]  /*2200*/  ULOP3.LUT UR4, UR4, 0x1, URZ, 0xc0, !UPT ;  /* 0x0000000104047892 */ /* 0x000fe2000f8ec03f */
[----:B------:R-:W-:Y:S01]  /*2210*/  IADD3 R5, RZ, -R10, -R3 ;  /* 0x8000000aff057210 */ /* 0x000fe20007ffe803 */
[----:B------:R-:W-:Y:S01]  /*2220*/  ULDC.64 UR6, c[0x0][0x5d0] ;  /* 0x0001740000067ab9 */ /* 0x000fe20000000a00 */
[----:B------:R-:W-:Y:S01]  /*2230*/  LOP3.LUT R9, R4, 0x6, RZ, 0xc0, !PT ;  /* 0x0000000604097812 */ /* 0x000fe200078ec0ff */
[C---:B------:R-:W-:Y:S01]  /*2240*/  IMAD.SHL.U32 R6, R0.reuse, 0x40, RZ ;  /* 0x0000004000067824 */ /* 0x040fe200078e00ff */
[----:B------:R-:W-:Y:S01]  /*2250*/  UISETP.NE.U32.AND UP0, UPT, UR4, 0x1, UPT ;  /* 0x000000010400788c */ /* 0x000fe2000bf05070 */
[----:B------:R-:W-:Y:S01]  /*2260*/  IMAD R11, R0, -0x40, R5 ;  /* 0xffffffc0000b7824 */ /* 0x000fe200078e0205 */
[----:B------:R-:W-:Y:S01]  /*2270*/  LOP3.LUT R0, R18, 0x3, RZ, 0xc0, !PT ;  /* 0x0000000312007812 */ /* 0x000fe200078ec0ff */
[----:B------:R-:W-:Y:S01]  /*2280*/  UISETP.LT.U32.AND UP1, UPT, UR40, 0x2, UP1 ;  /* 0x000000022800788c */ /* 0x000fe20008f21070 */
[----:B------:R-:W-:Y:S01]  /*2290*/  PRMT R8, R9, 0x6540, R152 ;  /* 0x0000654009087816 */ /* 0x000fe20000000098 */
[----:B------:R-:W-:Y:S01]  /*22a0*/  IMAD.SHL.U32 R152, R152, 0x100, RZ ;  /* 0x0000010098987824 */ /* 0x000fe200078e00ff */
[----:B------:R-:W-:Y:S01]  /*22b0*/  SHF.R.S32.HI R21, RZ, 0x1f, R23 ;  /* 0x0000001fff157819 */ /* 0x000fe20000011417 */
[----:B--2---:R-:W-:Y:S01]  /*22c0*/  IMAD R13, R0, -0x2, R7 ;  /* 0xfffffffe000d7824 */ /* 0x004fe200078e0207 */
[----:B------:R-:W-:Y:S01]  /*22d0*/  UISETP.GT.U32.AND UP0, UPT, UR40, 0x1, !UP0 ;  /* 0x000000012800788c */ /* 0x000fe2000c704070 */
[----:B------:R-:W-:Y:S01]  /*22e0*/  IMAD.SHL.U32 R0, R153, 0x80, RZ ;  /* 0x0000008099007824 */ /* 0x000fe200078e00ff */
[----:B------:R-:W-:Y:S01]  /*22f0*/  ISETP.GE.AND P0, PT, R152, R7, PT ;  /* 0x000000079800720c */ /* 0x000fe20003f06270 */
[----:B------:R-:W-:Y:S01]  /*2300*/  IMAD R4, R21, UR6, RZ ;  /* 0x0000000615047c24 */ /* 0x000fe2000f8e02ff */
[----:B------:R-:W-:Y:S01]  /*2310*/  SHF.R.S32.HI R9, RZ, 0x1f, R8 ;  /* 0x0000001fff097819 */ /* 0x000fe20000011408 */
[----:B------:R-:W-:Y:S01]  /*2320*/  USEL UR5, URZ, 0x1, !UP1 ;  /* 0x000000013f057887 */ /* 0x000fe2000c800000 */
[----:B------:R-:W-:Y:S01]  /*2330*/  ISETP.GE.OR P0, PT, R0, UR8, P0 ;  /* 0x0000000800007c0c */ /* 0x000fe20008706670 */
[----:B------:R-:W-:Y:S01]  /*2340*/  USEL UR4, URZ, 0x1, !UP0 ;  /* 0x000000013f047887 */ /* 0x000fe2000c000000 */
[----:B------:R-:W-:Y:S01]  /*2350*/  LOP3.LUT R3, R6, 0x40, R3, 0xe2, !PT ;  /* 0x0000004006037812 */ /* 0x000fe200078ee203 */
[----:B------:R-:W-:Y:S01]  /*2360*/  IMAD.WIDE R6, R153, 0x80, RZ ;  /* 0x0000008099067825 */ /* 0x000fe200078e02ff */
[----:B------:R-:W-:Y:S01]  /*2370*/  ULOP3.LUT UR39, UR39, 0x1, URZ, 0xc0, !UPT ;  /* 0x0000000127277892 */ /* 0x000fe2000f8ec03f */
[----:B------:R-:W-:Y:S01]  /*2380*/  IADD3 R0, -R0, UR8, R11 ;  /* 0x0000000800007c10 */ /* 0x000fe2000fffe10b */
[----:B------:R-:W-:Y:S01]  /*2390*/  ULOP3.LUT UR38, UR4, UR38, UR5, 0x96, !UPT ;  /* 0x0000002604267292 */ /* 0x000fe2000f8e9605 */
[C---:B------:R-:W-:Y:S01]  /*23a0*/  IMAD R15, R23.reuse, UR7, R4 ;  /* 0x00000007170f7c24 */ /* 0x040fe2000f8e0204 */
[----:B------:R-:W-:Y:S01]  /*23b0*/  LOP3.LUT R169, R6, R3, R10, 0xfe, !PT ;  /* 0x0000000306a97212 */ /* 0x000fe200078efe0a */
[----:B------:R-:W-:-:S04]  /*23c0*/  IMAD.WIDE.U32 R4, R23, UR6, R8 ;  /* 0x0000000617047c25 */ /* 0x000fc8000f8e0008 */
[----:B------:R-:W-:Y:S02]  /*23d0*/  IMAD.IADD R5, R5, 0x1, R15 ;  /* 0x0000000105057824 */ /* 0x000fe400078e020f */
[----:B------:R-:W-:Y:S02]  /*23e0*/  IMAD.IADD R3, R13, 0x1, -R152 ;  /* 0x000000010d037824 */ /* 0x000fe400078e0a98 */
[----:B------:R-:W-:Y:S01]  /*23f0*/  IMAD.MOV.U32 R153, RZ, RZ, -0x1 ;  /* 0xffffffffff997424 */ /* 0x000fe200078e00ff */
[----:B------:R-:W-:Y:S06]  /*2400*/  @P0 BRA `(.L_x_32) ;  /* 0x0000007800dc0947 */ /* 0x000fec0003800000 */
[----:B------:R-:W0:Y:S01]  /*2410*/  LDC.64 R10, c[0x0][0x5c8] ;  /* 0x00017200ff0a7b82 */ /* 0x000e220000000a00 */
[----:B-----5:R-:W-:Y:S01]  /*2420*/  FSETP.NEU.AND P1, PT, R155, RZ, PT ;  /* 0x000000ff9b00720b */ /* 0x020fe20003f2d000 */
[----:B------:R-:W-:Y:S01]  /*2430*/  BSSY B0, `(.L_x_32) ;  /* 0x00007b4000007945 */ /* 0x000fe20003800000 */
[----:B------:R-:W-:-:S04]  /*2440*/  ISETP.GT.AND P0, PT, R3, RZ, PT ;  /* 0x000000ff0300720c */ /* 0x000fc80003f04270 */
[----:B------:R-:W-:Y:S01]  /*2450*/  ISETP.GT.AND P3, PT, R0, RZ, P0 ;  /* 0x000000ff0000720c */ /* 0x000fe20000764270 */
[-C--:B0-----:R-:W-:Y:S02]  /*2460*/  IMAD R12, R7, R10.reuse, RZ ;  /* 0x0000000a070c7224 */ /* 0x081fe400078e02ff */
[----:B------:R-:W-:-:S04]  /*2470*/  IMAD.WIDE.U32 R160, R169, R10, R4 ;  /* 0x0000000aa9a07225 */ /* 0x000fc800078e0004 */
[----:B------:R-:W-:-:S04]  /*2480*/  IMAD R5, R169, R11, R12 ;  /* 0x0000000ba9057224 */ /* 0x000fc800078e020c */
[----:B------:R-:W-:Y:S01]  /*2490*/  IMAD.IADD R171, R161, 0x1, R5 ;  /* 0x00000001a1ab7824 */ /* 0x000fe200078e0205 */
[----:B------:R-:W-:Y:S06]  /*24a0*/  @!P1 BRA `(.L_x_33) ;  /* 0x0000005400989947 */ /* 0x000fec0003800000 */
[----:B------:R-:W0:Y:S01]  /*24b0*/  LDC.64 R14, c[0x0][0x5b8] ;  /* 0x00016e00ff0e7b82 */ /* 0x000e220000000a00 */
[----:B------:R-:W-:-:S07]  /*24c0*/  ULDC.64 UR4, c[0x0][0x5c0] ;  /* 0x0001700000047ab9 */ /* 0x000fce0000000a00 */
[----:B------:R-:W1:Y:S08]  /*24d0*/  LDC.64 R166, c[0x0][0x5b0] ;  /* 0x00016c00ffa67b82 */ /* 0x000e700000000a00 */
[----:B------:R-:W2:Y:S01]  /*24e0*/  LDC.64 R12, c[0x0][0x5a8] ;  /* 0x00016a00ff0c7b82 */ /* 0x000ea20000000a00 */
[-C--:B0-----:R-:W-:Y:S02]  /*24f0*/  IMAD R4, R21, R14.reuse, RZ ;  /* 0x0000000e15047224 */ /* 0x081fe400078e02ff */
[----:B------:R-:W-:-:S04]  /*2500*/  IMAD.WIDE.U32 R162, R23, R14, R8 ;  /* 0x0000000e17a27225 */ /* 0x000fc800078e0008 */
[----:B------:R-:W-:Y:S02]  /*2510*/  IMAD R161, R23, R15, R4 ;  /* 0x0000000f17a17224 */ /* 0x000fe400078e0204 */
[-C--:B-1----:R-:W-:Y:S02]  /*2520*/  IMAD R6, R7, R166.reuse, RZ ;  /* 0x000000a607067224 */ /* 0x082fe400078e02ff */
[----:B------:R-:W-:Y:S02]  /*2530*/  IMAD.IADD R21, R163, 0x1, R161 ;  /* 0x00000001a3157824 */ /* 0x000fe400078e02a1 */
[----:B------:R-:W-:Y:S02]  /*2540*/  IMAD.MOV.U32 R20, RZ, RZ, R162 ;  /* 0x000000ffff147224 */ /* 0x000fe400078e00a2 */
[C---:B------:R-:W-:Y:S02]  /*2550*/  IMAD R165, R169.reuse, R167, R6 ;  /* 0x000000a7a9a57224 */ /* 0x040fe400078e0206 */
[----:B------:R-:W-:-:S04]  /*2560*/  IMAD.WIDE.U32 R4, R169, R166, R20 ;  /* 0x000000a6a9047225 */ /* 0x000fc800078e0014 */
[----:B------:R-:W-:Y:S01]  /*2570*/  IMAD.IADD R5, R5, 0x1, R165 ;  /* 0x0000000105057824 */ /* 0x000fe200078e02a5 */
[----:B--2---:R-:W-:-:S04]  /*2580*/  LEA R6, P1, R4, R12, 0x1 ;  /* 0x0000000c04067211 */ /* 0x004fc800078208ff */
[----:B------:R-:W-:-:S05]  /*2590*/  LEA.HI.X R7, R4, R13, R5, 0x1, P1 ;  /* 0x0000000d04077211 */ /* 0x000fca00008f0c05 */
[----:B------:R0:W2:Y:S01]  /*25a0*/  @P3 LDG.E.LTC128B.U16 R15, desc[UR36][R6.64] ;  /* 0x00000024060f3981 */ /* 0x0000a2000c1e1520 */
[----:B------:R-:W-:Y:S01]  /*25b0*/  IMAD.WIDE.U32 R158, R169, R166, R8 ;  /* 0x000000a6a99e7225 */ /* 0x000fe200078e0008 */
[----:B------:R-:W-:Y:S03]  /*25c0*/  BSSY B1, `(.L_x_34) ;  /* 0x0000013000017945 */ /* 0x000fe60003800000 */
[----:B------:R-:W-:Y:S02]  /*25d0*/  IMAD.IADD R159, R165, 0x1, R159 ;  /* 0x00000001a59f7824 */ /* 0x000fe400078e029f */
[----:B------:R-:W-:-:S04]  /*25e0*/  IMAD.WIDE.U32 R158, R23, R14, R158 ;  /* 0x0000000e179e7225 */ /* 0x000fc800078e009e */
[----:B0-----:R-:W-:Y:S01]  /*25f0*/  IMAD.IADD R7, R161, 0x1, R159 ;  /* 0x00000001a1077824 */ /* 0x001fe200078e029f */
[----:B------:R-:W-:Y:S02]  /*2600*/  LEA R6, P4, R158, R12, 0x1 ;  /* 0x0000000c9e067211 */ /* 0x000fe400078808ff */
[----:B------:R-:W-:Y:S02]  /*2610*/  SHF.L.U64.HI R159, R166, 0x3, R167 ;  /* 0x00000003a69f7819 */ /* 0x000fe400000102a7 */
[----:B------:R-:W-:Y:S01]  /*2620*/  LEA.HI.X R7, R158, R13, R7, 0x1, P4 ;  /* 0x0000000d9e077211 */ /* 0x000fe200020f0c07 */
[----:B------:R-:W-:Y:S02]  /*2630*/  IMAD.SHL.U32 R158, R166, 0x8, RZ ;  /* 0x00000008a69e7824 */ /* 0x000fe400078e00ff */
[----:B--2---:R-:W-:-:S05]  /*2640*/  HADD2.F32 R4, -RZ, R15.H0_H0 ;  /* 0x2000000fff047230 */ /* 0x004fca0000004100 */
[----:B------:R-:W-:Y:S01]  /*2650*/  FMUL R5, R4, R155 ;  /* 0x0000009b04057220 */ /* 0x000fe20000400000 */
[----:B------:R-:W-:-:S03]  /*2660*/  LEA R4, P1, R160, UR4, 0x1 ;  /* 0x00000004a0047c11 */ /* 0x000fc6000f8208ff */
[----:B------:R-:W-:Y:S01]  /*2670*/  FFMA R24, R24, R154, R5 ;  /* 0x0000009a18187223 */ /* 0x000fe20000000005 */
[----:B------:R-:W-:Y:S02]  /*2680*/  LEA.HI.X R5, R160, UR5, R171, 0x1, P1 ;  /* 0x00000005a0057c11 */ /* 0x000fe400088f0cab */
[----:B------:R-:W-:Y:S02]  /*2690*/  ISETP.GT.AND P1, PT, R3, 0x1, PT ;  /* 0x000000010300780c */ /* 0x000fe40003f24270 */
[----:B------:R-:W-:Y:S02]  /*26a0*/  F2FP.F16.F32.PACK_AB R24, RZ, R24 ;  /* 0x00000018ff18723e */ /* 0x000fe400000000ff */
[----:B------:R-:W-:-:S03]  /*26b0*/  ISETP.GT.AND P2, PT, R0, RZ, P1 ;  /* 0x000000ff0000720c */ /* 0x000fc60000f44270 */
[----:B------:R0:W-:Y:S10]  /*26c0*/  @P3 STG.E.U16 desc[UR36][R4.64], R24 ;  /* 0x0000001804003986 */ /* 0x0001f4000c101524 */
[----:B------:R-:W-:Y:S05]  /*26d0*/  @!P2 BRA `(.L_x_35) ;  /* 0x000000000004a947 */ /* 0x000fea0003800000 */
[----:B------:R1:W5:Y:S02]  /*26e0*/  LDG.E.LTC128B.U16 R15, desc[UR36][R6.64+0x2] ;  /* 0x00000224060f7981 */ /* 0x000364000c1e1520 */
.L_x_35:
[----:B------:R-:W-:Y:S05]  /*26f0*/  BSYNC B1 ;  /* 0x0000000000017941 */ /* 0x000fea0003800000 */
.L_x_34:
[----:B-----5:R-:W-:Y:S01]  /*2700*/  HADD2.F32 R20, -RZ, R15.H0_H0 ;  /* 0x2000000fff147230 */ /* 0x020fe20000004100 */
[----:B------:R-:W-:Y:S01]  /*2710*/  ISETP.GT.AND P0, PT, R0, 0x8, P0 ;  /* 0x000000080000780c */ /* 0x000fe20000704270 */
[----:B------:R-:W-:Y:S01]  /*2720*/  IMAD.WIDE.U32 R158, R169, R166, R158 ;  /* 0x000000a6a99e7225 */ /* 0x000fe200078e009e */
[----:B------:R-:W-:-:S03]  /*2730*/  PRMT R152, R15, 0x7610, R152 ;  /* 0x000076100f987816 */ /* 0x000fc60000000098 */
[----:B------:R-:W-:Y:S01]  /*2740*/  FMUL R20, R20, R155 ;  /* 0x0000009b14147220 */ /* 0x000fe20000400000 */
[----:B------:R-:W-:Y:S01]  /*2750*/  IMAD.IADD R165, R165, 0x1, R159 ;  /* 0x00000001a5a57824 */ /* 0x000fe200078e029f */
[----:B------:R-:W-:Y:S02]  /*2760*/  IADD3 R162, P3, R162, R158, RZ ;  /* 0x0000009ea2a27210 */ /* 0x000fe40007f7e0ff */
[----:B------:R-:W-:-:S03]  /*2770*/  FFMA R25, R25, R154, R20 ;  /* 0x0000009a19197223 */ /* 0x000fc60000000014 */
[----:B------:R-:W-:Y:S01]  /*2780*/  IMAD.X R21, R165, 0x1, R21, P3 ;  /* 0x00000001a5157824 */ /* 0x000fe200018e0615 */
[C---:B------:R-:W-:Y:S02]  /*2790*/  LEA R20, P3, R162.reuse, R12, 0x1 ;  /* 0x0000000ca2147211 */ /* 0x040fe400078608ff */
[----:B------:R-:W-:Y:S02]  /*27a0*/  F2FP.F16.F32.PACK_AB R25, RZ, R25 ;  /* 0x00000019ff19723e */ /* 0x000fe400000000ff */
[----:B------:R-:W-:Y:S02]  /*27b0*/  LEA.HI.X R21, R162, R13, R21, 0x1, P3 ;  /* 0x0000000da2157211 */ /* 0x000fe400018f0c15 */
[----:B------:R-:W-:-:S05]  /*27c0*/  PRMT R159, R25, 0x7610, R159 ;  /* 0x00007610199f7816 */ /* 0x000fca000000009f */
[----:B------:R2:W-:Y:S04]  /*27d0*/  @P2 STG.E.U16 desc[UR36][R4.64+0x2], R159 ;  /* 0x0000029f04002986 */ /* 0x0005e8000c101524 */
[----:B------:R-:W0:Y:S01]  /*27e0*/  @P0 LDG.E.LTC128B.U16 R152, desc[UR36][R20.64] ;  /* 0x0000002414980981 */ /* 0x000e22000c1e1520 */
[----:B------:R-:W-:Y:S01]  /*27f0*/  IADD3 R8, P2, R8, R158, RZ ;  /* 0x0000009e08087210 */ /* 0x000fe20007f5e0ff */
[----:B------:R-:W-:Y:S01]  /*2800*/  BSSY B1, `(.L_x_36) ;  /* 0x0000011000017945 */ /* 0x000fe20003800000 */
[----:B------:R-:W-:Y:S02]  /*2810*/  SHF.L.U64.HI R11, R10, 0x4, R11 ;  /* 0x000000040a0b7819 */ /* 0x000fe4000001020b */
[----:B------:R-:W-:Y:S01]  /*2820*/  ISETP.GT.AND P1, PT, R0, 0x8, P1 ;  /* 0x000000080000780c */ /* 0x000fe20000f24270 */
[----:B------:R-:W-:Y:S01]  /*2830*/  IMAD.X R9, R9, 0x1, R165, P2 ;  /* 0x0000000109097824 */ /* 0x000fe200010e06a5 */
[----:B------:R-:W-:Y:S01]  /*2840*/  LEA R10, P2, R10, R4, 0x4 ;  /* 0x000000040a0a7211 */ /* 0x000fe200078420ff */
[----:B------:R-:W-:-:S04]  /*2850*/  IMAD.WIDE.U32 R14, R23, R14, R8 ;  /* 0x0000000e170e7225 */ /* 0x000fc800078e0008 */
[----:B------:R-:W-:Y:S01]  /*2860*/  IMAD.X R11, R11, 0x1, R5, P2 ;  /* 0x000000010b0b7824 */ /* 0x000fe200010e0605 */
[----:B------:R-:W-:Y:S01]  /*2870*/  LEA R8, P3, R14, R12, 0x1 ;  /* 0x0000000c0e087211 */ /* 0x000fe200078608ff */
[----:B------:R-:W-:-:S05]  /*2880*/  IMAD.IADD R9, R161, 0x1, R15 ;  /* 0x00000001a1097824 */ /* 0x000fca00078e020f */
[----:B------:R-:W-:Y:S01]  /*2890*/  LEA.HI.X R9, R14, R13, R9, 0x1, P3 ;  /* 0x0000000d0e097211 */ /* 0x000fe200018f0c09 */
[----:B0-----:R-:W-:-:S05]  /*28a0*/  HADD2.F32 R24, -RZ, R152.H0_H0 ;  /* 0x20000098ff187230 */ /* 0x001fca0000004100 */
[----:B------:R-:W-:-:S04]  /*28b0*/  FMUL R25, R24, R155 ;  /* 0x0000009b18197220 */ /* 0x000fc80000400000 */
[----:B------:R-:W-:-:S05]  /*28c0*/  FFMA R25, R26, R154, R25 ;  /* 0x0000009a1a197223 */ /* 0x000fca0000000019 */
[----:B------:R-:W-:-:S05]  /*28d0*/  F2FP.F16.F32.PACK_AB R25, RZ, R25 ;  /* 0x00000019ff19723e */ /* 0x000fca00000000ff */
[----:B------:R2:W-:Y:S01]  /*28e0*/  @P0 STG.E.U16 desc[UR36][R10.64], R25 ;  /* 0x000000190a000986 */ /* 0x0005e2000c101524 */
[----:B------:R-:W-:Y:S05]  /*28f0*/  @!P1 BRA `(.L_x_37) ;  /* 0x0000000000049947 */ /* 0x000fea0003800000 */
[----:B------:R0:W5:Y:S02]  /*2900*/  LDG.E.LTC128B.U16 R152, desc[UR36][R8.64+0x2] ;  /* 0x0000022408987981 */ /* 0x000164000c1e1520 */
.L_x_37:
[----:B------:R-:W-:Y:S05]  /*2910*/  BSYNC B1 ;  /* 0x0000000000017941 */ /* 0x000fea0003800000 */
.L_x_36:
[----:B-----5:R-:W-:Y:S01]  /*2920*/  HADD2.F32 R12, -RZ, R152.H0_H0 ;  /* 0x20000098ff0c7230 */ /* 0x020fe20000004100 */
[----:B------:R-:W-:Y:S01]  /*2930*/  ISETP.GT.AND P0, PT, R3, 0x8, PT ;  /* 0x000000080300780c */ /* 0x000fe20003f04270 */
[----:B------:R-:W-:Y:S03]  /*2940*/  BSSY B1, `(.L_x_38) ;  /* 0x0000008000017945 */ /* 0x000fe60003800000 */
[----:B------:R-:W-:Y:S01]  /*2950*/  FMUL R12, R12, R155 ;  /* 0x0000009b0c0c7220 */ /* 0x000fe20000400000 */
[----:B------:R-:W-:-:S03]  /*2960*/  ISETP.GT.AND P2, PT, R0, RZ, P0 ;  /* 0x000000ff0000720c */ /* 0x000fc60000744270 */
[----:B------:R-:W-:-:S05]  /*2970*/  FFMA R12, R27, R154, R12 ;  /* 0x0000009a1b0c7223 */ /* 0x000fca000000000c */
[----:B------:R-:W-:-:S05]  /*2980*/  F2FP.F16.F32.PACK_AB R12, RZ, R12 ;  /* 0x0000000cff0c723e */ /* 0x000fca00000000ff */
[----:B------:R3:W-:Y:S01]  /*2990*/  @P1 STG.E.U16 desc[UR36][R10.64+0x2], R12 ;  /* 0x0000020c0a001986 */ /* 0x0007e2000c101524 */
[----:B------:R-:W-:Y:S05]  /*29a0*/  @!P2 BRA `(.L_x_39) ;  /* 0x000000000004a947 */ /* 0x000fea0003800000 */
[----:B------:R4:W5:Y:S02]  /*29b0*/  LDG.E.LTC128B.U16 R152, desc[UR36][R6.64+0x10] ;  /* 0x0000102406987981 */ /* 0x000964000c1e1520 */
.L_x_39:
[----:B------:R-:W-:Y:S05]  /*29c0*/  BSYNC B1 ;  /* 0x0000000000017941 */ /* 0x000fea0003800000 */
.L_x_38:
[----:B---3-5:R-:W-:Y:S01]  /*29d0*/  HADD2.F32 R12, -RZ, R152.H0_H0 ;  /* 0x20000098ff0c7230 */ /* 0x028fe20000004100 */
        /* <DEDUP_REMOVED lines=9> */
.L_x_41:
[----:B------:R-:W-:Y:S05]  /*2a70*/  BSYNC B1 ;  /* 0x0000000000017941 */ /* 0x000fea0003800000 */
.L_x_40:
[----:B-----5:R-:W-:Y:S01]  /*2a80*/  HADD2.F32 R12, -RZ, R152.H0_H0 ;  /* 0x20000098ff0c7230 */ /* 0x020fe20000004100 */
[----:B------:R-:W-:Y:S01]  /*2a90*/  ISETP.GT.AND P0, PT, R0, 0x8, P0 ;  /* 0x000000080000780c */ /* 0x000fe20000704270 */
[----:B------:R-:W-:Y:S03]  /*2aa0*/  BSSY B1, `(.L_x_42) ;  /* 0x0000007000017945 */ /* 0x000fe60003800000 */
[----:B------:R-:W-:-:S04]  /*2ab0*/  FMUL R12, R12, R155 ;  /* 0x0000009b0c0c7220 */ /* 0x000fc80000400000 */
[----:B------:R-:W-:-:S05]  /*2ac0*/  FFMA R12, R29, R154, R12 ;  /* 0x0000009a1d0c7223 */ /* 0x000fca000000000c */
[----:B------:R-:W-:-:S05]  /*2ad0*/  F2FP.F16.F32.PACK_AB R12, RZ, R12 ;  /* 0x0000000cff0c723e */ /* 0x000fca00000000ff */
[----:B------:R0:W-:Y:S01]  /*2ae0*/  @P3 STG.E.U16 desc[UR36][R4.64+0x12], R12 ;  /* 0x0000120c04003986 */ /* 0x0001e2000c101524 */
[----:B------:R-:W-:Y:S05]  /*2af0*/  @!P0 BRA `(.L_x_43) ;  /* 0x0000000000048947 */ /* 0x000fea0003800000 */
[----:B------:R0:W5:Y:S02]  /*2b00*/  LDG.E.LTC128B.U16 R152, desc[UR36][R8.64+0x10] ;  /* 0x0000102408987981 */ /* 0x000164000c1e1520 */
.L_x_43:
[----:B------:R-:W-:Y:S05]  /*2b10*/  BSYNC B1 ;  /* 0x0000000000017941 */ /* 0x000fea0003800000 */
.L_x_42:
[----:B0----5:R-:W-:Y:S01]  /*2b20*/  HADD2.F32 R12, -RZ, R152.H0_H0 ;  /* 0x20000098ff0c7230 */ /* 0x021fe20000004100 */
[----:B------:R-:W-:Y:S01]  /*2b30*/  ISETP.GT.AND P1, PT, R0, 0x8, P1 ;  /* 0x000000080000780c */ /* 0x000fe20000f24270 */
[----:B------:R-:W-:Y:S03]  /*2b40*/  BSSY B1, `(.L_x_44) ;  /* 0x0000007000017945 */ /* 0x000fe60003800000 */
[----:B---3--:R-:W-:-:S04]  /*2b50*/  FMUL R13, R12, R155 ;  /* 0x0000009b0c0d7220 */ /* 0x008fc80000400000 */
[----:B------:R-:W-:-:S05]  /*2b60*/  FFMA R13, R30, R154, R13 ;  /* 0x0000009a1e0d7223 */ /* 0x000fca000000000d */
[----:B------:R-:W-:-:S05]  /*2b70*/  F2FP.F16.F32.PACK_AB R13, RZ, R13 ;  /* 0x0000000dff0d723e */ /* 0x000fca00000000ff */
[----:B------:R0:W-:Y:S01]  /*2b80*/  @P0 STG.E.U16 desc[UR36][R10.64+0x10], R13 ;  /* 0x0000100d0a000986 */ /* 0x0001e2000c101524 */
[----:B------:R-:W-:Y:S05]  /*2b90*/  @!P1 BRA `(.L_x_45) ;  /* 0x0000000000049947 */ /* 0x000fea0003800000 */
[----:B------:R3:W5:Y:S02]  /*2ba0*/  LDG.E.LTC128B.U16 R152, desc[UR36][R8.64+0x12] ;  /* 0x0000122408987981 */ /* 0x000764000c1e1520 */
.L_x_45:
[----:B------:R-:W-:Y:S05]  /*2bb0*/  BSYNC B1 ;  /* 0x0000000000017941 */ /* 0x000fea0003800000 */
.L_x_44:
        /* <DEDUP_REMOVED lines=10> */
.L_x_47:
[----:B------:R-:W-:Y:S05]  /*2c60*/  BSYNC B1 ;  /* 0x0000000000017941 */ /* 0x000fea0003800000 */
.L_x_46:
[----:B0----5:R-:W-:Y:S01]  /*2c70*/  HADD2.F32 R12, -RZ, R152.H0_H0 ;  /* 0x20000098ff0c7230 */ /* 0x021fe20000004100 */
        /* <DEDUP_REMOVED lines=9> */
.L_x_49:
[----:B------:R-:W-:Y:S05]  /*2d10*/  BSYNC B1 ;  /* 0x0000000000017941 */ /* 0x000fea0003800000 */
.L_x_48:
        /* <DEDUP_REMOVED lines=9> */
.L_x_51:
[----:B------:R-:W-:Y:S05]  /*2db0*/  BSYNC B1 ;  /* 0x0000000000017941 */ /* 0x000fea0003800000 */
.L_x_50:
[----:B0----5:R-:W-:Y:S01]  /*2dc0*/  HADD2.F32 R12, -RZ, R152.H0_H0 ;  /* 0x20000098ff0c7230 */ /* 0x021fe20000004100 */
        /* <DEDUP_REMOVED lines=8> */
.L_x_53:
[----:B------:R-:W-:Y:S05]  /*2e50*/  BSYNC B1 ;  /* 0x0000000000017941 */ /* 0x000fea0003800000 */
.L_x_52:
        /* <DEDUP_REMOVED lines=10> */
.L_x_55:
[----:B------:R-:W-:Y:S05]  /*2f00*/  BSYNC B1 ;  /* 0x0000000000017941 */ /* 0x000fea0003800000 */
.L_x_54:
        /* <DEDUP_REMOVED lines=10> */
.L_x_57:
[----:B------:R-:W-:Y:S05]  /*2fb0*/  BSYNC B1 ;  /* 0x0000000000017941 */ /* 0x000fea0003800000 */
.L_x_56:
        /* <DEDUP_REMOVED lines=9> */
.L_x_59:
[----:B------:R-:W-:Y:S05]  /*3050*/  BSYNC B1 ;  /* 0x0000000000017941 */ /* 0x000fea0003800000 */
.L_x_58:
        /* <DEDUP_REMOVED lines=9> */
.L_x_61:
[----:B------:R-:W-:Y:S05]  /*30f0*/  BSYNC B1 ;  /* 0x0000000000017941 */ /* 0x000fea0003800000 */
.L_x_60:
        /* <DEDUP_REMOVED lines=10> */
.L_x_63:
[----:B------:R-:W-:Y:S05]  /*31a0*/  BSYNC B1 ;  /* 0x0000000000017941 */ /* 0x000fea0003800000 */
.L_x_62:
        /* <DEDUP_REMOVED lines=10> */
.L_x_65:
[----:B------:R-:W-:Y:S05]  /*3250*/  BSYNC B1 ;  /* 0x0000000000017941 */ /* 0x000fea0003800000 */
.L_x_64:
        /* <DEDUP_REMOVED lines=9> */
.L_x_67:
[----:B------:R-:W-:Y:S05]  /*32f0*/  BSYNC B1 ;  /* 0x0000000000017941 */ /* 0x000fea0003800000 */
.L_x_66:
        /* <DEDUP_REMOVED lines=9> */
.L_x_69:
[----:B------:R-:W-:Y:S05]  /*3390*/  BSYNC B1 ;  /* 0x0000000000017941 */ /* 0x000fea0003800000 */
.L_x_68:
        /* <DEDUP_REMOVED lines=10> */
.L_x_71:
[----:B------:R-:W-:Y:S05]  /*3440*/  BSYNC B1 ;  /* 0x0000000000017941 */ /* 0x000fea0003800000 */
.L_x_70:
        /* <DEDUP_REMOVED lines=10> */
.L_x_73:
[----:B------:R-:W-:Y:S05]  /*34f0*/  BSYNC B1 ;  /* 0x0000000000017941 */ /* 0x000fea0003800000 */
.L_x_72:
        /* <DEDUP_REMOVED lines=9> */
.L_x_75:
[----:B------:R-:W-:Y:S05]  /*3590*/  BSYNC B1 ;  /* 0x0000000000017941 */ /* 0x000fea0003800000 */
.L_x_74:
        /* <DEDUP_REMOVED lines=9> */
.L_x_77:
[----:B------:R-:W-:Y:S05]  /*3630*/  BSYNC B1 ;  /* 0x0000000000017941 */ /* 0x000fea0003800000 */
.L_x_76:
        /* <DEDUP_REMOVED lines=10> */
.L_x_79:
[----:B------:R-:W-:Y:S05]  /*36e0*/  BSYNC B1 ;  /* 0x0000000000017941 */ /* 0x000fea0003800000 */
.L_x_78:
        /* <DEDUP_REMOVED lines=10> */
.L_x_81:
[----:B------:R-:W-:Y:S05]  /*3790*/  BSYNC B1 ;  /* 0x0000000000017941 */ /* 0x000fea0003800000 */
.L_x_80:
        /* <DEDUP_REMOVED lines=9> */
.L_x_83:
[----:B------:R-:W-:Y:S05]  /*3830*/  BSYNC B1 ;  /* 0x0000000000017941 */ /* 0x000fea0003800000 */
.L_x_82:
        /* <DEDUP_REMOVED lines=9> */
.L_x_85:
[----:B------:R-:W-:Y:S05]  /*38d0*/  BSYNC B1 ;  /* 0x0000000000017941 */ /* 0x000fea0003800000 */
.L_x_84:
        /* <DEDUP_REMOVED lines=10> */
.L_x_87:
[----:B------:R-:W-:Y:S05]  /*3980*/  BSYNC B1 ;  /* 0x0000000000017941 */ /* 0x000fea0003800000 */
.L_x_86:
        /* <DEDUP_REMOVED lines=10> */
.L_x_89:
[----:B------:R-:W-:Y:S05]  /*3a30*/  BSYNC B1 ;  /* 0x0000000000017941 */ /* 0x000fea0003800000 */
.L_x_88:
        /* <DEDUP_REMOVED lines=9> */
.L_x_91:
[----:B------:R-:W-:Y:S05]  /*3ad0*/  BSYNC B1 ;  /* 0x0000000000017941 */ /* 0x000fea0003800000 */
.L_x_90:
        /* <DEDUP_REMOVED lines=9> */
.L_x_93:
[----:B------:R-:W-:Y:S05]  /*3b70*/  BSYNC B1 ;  /* 0x0000000000017941 */ /* 0x000fea0003800000 */
.L_x_92:
        /* <DEDUP_REMOVED lines=10> */
.L_x_95:
[----:B------:R-:W-:Y:S05]  /*3c20*/  BSYNC B1 ;  /* 0x0000000000017941 */ /* 0x000fea0003800000 */
.L_x_94:
        /* <DEDUP_REMOVED lines=10> */
.L_x_97:
[----:B------:R-:W-:Y:S05]  /*3cd0*/  BSYNC B1 ;  /* 0x0000000000017941 */ /* 0x000fea0003800000 */
.L_x_96:
        /* <DEDUP_REMOVED lines=9> */
.L_x_99:
[----:B------:R-:W-:Y:S05]  /*3d70*/  BSYNC B1 ;  /* 0x0000000000017941 */ /* 0x000fea0003800000 */
.L_x_98:
        /* <DEDUP_REMOVED lines=9> */
.L_x_101:
[----:B------:R-:W-:Y:S05]  /*3e10*/  BSYNC B1 ;  /* 0x0000000000017941 */ /* 0x000fea0003800000 */
.L_x_100:
        /* <DEDUP_REMOVED lines=10> */
.L_x_103:
[----:B------:R-:W-:Y:S05]  /*3ec0*/  BSYNC B1 ;  /* 0x0000000000017941 */ /* 0x000fea0003800000 */
.L_x_102:
        /* <DEDUP_REMOVED lines=10> */
.L_x_105:
[----:B------:R-:W-:Y:S05]  /*3f70*/  BSYNC B1 ;  /* 0x0000000000017941 */ /* 0x000fea0003800000 */
.L_x_104:
        /* <DEDUP_REMOVED lines=9> */
.L_x_107:
[----:B------:R-:W-:Y:S05]  /*4010*/  BSYNC B1 ;  /* 0x0000000000017941 */ /* 0x000fea0003800000 */
.L_x_106:
        /* <DEDUP_REMOVED lines=9> */
.L_x_109:
[----:B------:R-:W-:Y:S05]  /*40b0*/  BSYNC B1 ;  /* 0x0000000000017941 */ /* 0x000fea0003800000 */
.L_x_108:
        /* <DEDUP_REMOVED lines=10> */
.L_x_111:
[----:B------:R-:W-:Y:S05]  /*4160*/  BSYNC B1 ;  /* 0x0000000000017941 */ /* 0x000fea0003800000 */
.L_x_110:
        /* <DEDUP_REMOVED lines=10> */
.L_x_113:
[----:B------:R-:W-:Y:S05]  /*4210*/  BSYNC B1 ;  /* 0x0000000000017941 */ /* 0x000fea0003800000 */
.L_x_112:
        /* <DEDUP_REMOVED lines=9> */
.L_x_115:
[----:B------:R-:W-:Y:S05]  /*42b0*/  BSYNC B1 ;  /* 0x0000000000017941 */ /* 0x000fea0003800000 */
.L_x_114:
        /* <DEDUP_REMOVED lines=9> */
.L_x_117:
[----:B------:R-:W-:Y:S05]  /*4350*/  BSYNC B1 ;  /* 0x0000000000017941 */ /* 0x000fea0003800000 */
.L_x_116:
        /* <DEDUP_REMOVED lines=10> */
.L_x_119:
[----:B------:R-:W-:Y:S05]  /*4400*/  BSYNC B1 ;  /* 0x0000000000017941 */ /* 0x000fea0003800000 */
.L_x_118:
        /* <DEDUP_REMOVED lines=10> */
.L_x_121:
[----:B------:R-:W-:Y:S05]  /*44b0*/  BSYNC B1 ;  /* 0x0000000000017941 */ /* 0x000fea0003800000 */
.L_x_120:
        /* <DEDUP_REMOVED lines=9> */
.L_x_123:
[----:B------:R-:W-:Y:S05]  /*4550*/  BSYNC B1 ;  /* 0x0000000000017941 */ /* 0x000fea0003800000 */
.L_x_122:
        /* <DEDUP_REMOVED lines=9> */
.L_x_125:
[----:B------:R-:W-:Y:S05]  /*45f0*/  BSYNC B1 ;  /* 0x0000000000017941 */ /* 0x000fea0003800000 */
.L_x_124:
        /* <DEDUP_REMOVED lines=10> */
.L_x_127:
[----:B------:R-:W-:Y:S05]  /*46a0*/  BSYNC B1 ;  /* 0x0000000000017941 */ /* 0x000fea0003800000 */
.L_x_126:
        /* <DEDUP_REMOVED lines=10> */
.L_x_129:
[----:B------:R-:W-:Y:S05]  /*4750*/  BSYNC B1 ;  /* 0x0000000000017941 */ /* 0x000fea0003800000 */
.L_x_128:
        /* <DEDUP_REMOVED lines=9> */
.L_x_131:
[----:B------:R-:W-:Y:S05]  /*47f0*/  BSYNC B1 ;  /* 0x0000000000017941 */ /* 0x000fea0003800000 */
.L_x_130:
        /* <DEDUP_REMOVED lines=9> */
.L_x_133:
[----:B------:R-:W-:Y:S05]  /*4890*/  BSYNC B1 ;  /* 0x0000000000017941 */ /* 0x000fea0003800000 */
.L_x_132:
        /* <DEDUP_REMOVED lines=10> */
.L_x_135:
[----:B------:R-:W-:Y:S05]  /*4940*/  BSYNC B1 ;  /* 0x0000000000017941 */ /* 0x000fea0003800000 */
.L_x_134:
        /* <DEDUP_REMOVED lines=10> */
.L_x_137:
[----:B------:R-:W-:Y:S05]  /*49f0*/  BSYNC B1 ;  /* 0x0000000000017941 */ /* 0x000fea0003800000 */
.L_x_136:
        /* <DEDUP_REMOVED lines=9> */
.L_x_139:
[----:B------:R-:W-:Y:S05]  /*4a90*/  BSYNC B1 ;  /* 0x0000000000017941 */ /* 0x000fea0003800000 */
.L_x_138:
        /* <DEDUP_REMOVED lines=9> */
.L_x_141:
[----:B------:R-:W-:Y:S05]  /*4b30*/  BSYNC B1 ;  /* 0x0000000000017941 */ /* 0x000fea0003800000 */
.L_x_140:
        /* <DEDUP_REMOVED lines=10> */
.L_x_143:
[----:B------:R-:W-:Y:S05]  /*4be0*/  BSYNC B1 ;  /* 0x0000000000017941 */ /* 0x000fea0003800000 */
.L_x_142:
        /* <DEDUP_REMOVED lines=10> */
.L_x_145:
[----:B------:R-:W-:Y:S05]  /*4c90*/  BSYNC B1 ;  /* 0x0000000000017941 */ /* 0x000fea0003800000 */
.L_x_144:
        /* <DEDUP_REMOVED lines=9> */
.L_x_147:
[----:B------:R-:W-:Y:S05]  /*4d30*/  BSYNC B1 ;  /* 0x0000000000017941 */ /* 0x000fea0003800000 */
.L_x_146:
        /* <DEDUP_REMOVED lines=9> */
.L_x_149:
[----:B------:R-:W-:Y:S05]  /*4dd0*/  BSYNC B1 ;  /* 0x0000000000017941 */ /* 0x000fea0003800000 */
.L_x_148:
        /* <DEDUP_REMOVED lines=10> */
.L_x_151:
[----:B------:R-:W-:Y:S05]  /*4e80*/  BSYNC B1 ;  /* 0x0000000000017941 */ /* 0x000fea0003800000 */
.L_x_150:
        /* <DEDUP_REMOVED lines=10> */
.L_x_153:
[----:B------:R-:W-:Y:S05]  /*4f30*/  BSYNC B1 ;  /* 0x0000000000017941 */ /* 0x000fea0003800000 */
.L_x_152:
        /* <DEDUP_REMOVED lines=9> */
.L_x_155:
[----:B------:R-:W-:Y:S05]  /*4fd0*/  BSYNC B1 ;  /* 0x0000000000017941 */ /* 0x000fea0003800000 */
.L_x_154:
        /* <DEDUP_REMOVED lines=9> */
.L_x_157:
[----:B------:R-:W-:Y:S05]  /*5070*/  BSYNC B1 ;  /* 0x0000000000017941 */ /* 0x000fea0003800000 */
.L_x_156:
        /* <DEDUP_REMOVED lines=10> */
.L_x_159:
[----:B------:R-:W-:Y:S05]  /*5120*/  BSYNC B1 ;  /* 0x0000000000017941 */ /* 0x000fea0003800000 */
.L_x_158:
        /* <DEDUP_REMOVED lines=10> */
.L_x_161:
[----:B------:R-:W-:Y:S05]  /*51d0*/  BSYNC B1 ;  /* 0x0000000000017941 */ /* 0x000fea0003800000 */
.L_x_160:
        /* <DEDUP_REMOVED lines=9> */
.L_x_163:
[----:B------:R-:W-:Y:S05]  /*5270*/  BSYNC B1 ;  /* 0x0000000000017941 */ /* 0x000fea0003800000 */
.L_x_162:
        /* <DEDUP_REMOVED lines=9> */
.L_x_165:
[----:B------:R-:W-:Y:S05]  /*5310*/  BSYNC B1 ;  /* 0x0000000000017941 */ /* 0x000fea0003800000 */
.L_x_164:
        /* <DEDUP_REMOVED lines=10> */
.L_x_167:
[----:B------:R-:W-:Y:S05]  /*53c0*/  BSYNC B1 ;  /* 0x0000000000017941 */ /* 0x000fea0003800000 */
.L_x_166:
        /* <DEDUP_REMOVED lines=10> */
.L_x_169:
[----:B------:R-:W-:Y:S05]  /*5470*/  BSYNC B1 ;  /* 0x0000000000017941 */ /* 0x000fea0003800000 */
.L_x_168:
        /* <DEDUP_REMOVED lines=9> */
.L_x_171:
[----:B------:R-:W-:Y:S05]  /*5510*/  BSYNC B1 ;  /* 0x0000000000017941 */ /* 0x000fea0003800000 */
.L_x_170:
        /* <DEDUP_REMOVED lines=9> */
.L_x_173:
[----:B------:R-:W-:Y:S05]  /*55b0*/  BSYNC B1 ;  /* 0x0000000000017941 */ /* 0x000fea0003800000 */
.L_x_172:
        /* <DEDUP_REMOVED lines=10> */
.L_x_175:
[----:B------:R-:W-:Y:S05]  /*5660*/  BSYNC B1 ;  /* 0x0000000000017941 */ /* 0x000fea0003800000 */
.L_x_174:
        /* <DEDUP_REMOVED lines=10> */
.L_x_177:
[----:B------:R-:W-:Y:S05]  /*5710*/  BSYNC B1 ;  /* 0x0000000000017941 */ /* 0x000fea0003800000 */
.L_x_176:
        /* <DEDUP_REMOVED lines=9> */
.L_x_179:
[----:B------:R-:W-:Y:S05]  /*57b0*/  BSYNC B1 ;  /* 0x0000000000017941 */ /* 0x000fea0003800000 */
.L_x_178:
        /* <DEDUP_REMOVED lines=9> */
.L_x_181:
[----:B------:R-:W-:Y:S05]  /*5850*/  BSYNC B1 ;  /* 0x0000000000017941 */ /* 0x000fea0003800000 */
.L_x_180:
        /* <DEDUP_REMOVED lines=10> */
.L_x_183:
[----:B------:R-:W-:Y:S05]  /*5900*/  BSYNC B1 ;  /* 0x0000000000017941 */ /* 0x000fea0003800000 */
.L_x_182:
        /* <DEDUP_REMOVED lines=10> */
.L_x_185:
[----:B------:R-:W-:Y:S05]  /*59b0*/  BSYNC B1 ;  /* 0x0000000000017941 */ /* 0x000fea0003800000 */
.L_x_184:
        /* <DEDUP_REMOVED lines=9> */
.L_x_187:
[----:B------:R-:W-:Y:S05]  /*5a50*/  BSYNC B1 ;  /* 0x0000000000017941 */ /* 0x000fea0003800000 */
.L_x_186:
        /* <DEDUP_REMOVED lines=9> */
.L_x_189:
[----:B------:R-:W-:Y:S05]  /*5af0*/  BSYNC B1 ;  /* 0x0000000000017941 */ /* 0x000fea0003800000 */
.L_x_188:
        /* <DEDUP_REMOVED lines=10> */
.L_x_191:
[----:B------:R-:W-:Y:S05]  /*5ba0*/  BSYNC B1 ;  /* 0x0000000000017941 */ /* 0x000fea0003800000 */
.L_x_190:
        /* <DEDUP_REMOVED lines=10> */
.L_x_193:
[----:B------:R-:W-:Y:S05]  /*5c50*/  BSYNC B1 ;  /* 0x0000000000017941 */ /* 0x000fea0003800000 */
.L_x_192:
        /* <DEDUP_REMOVED lines=9> */
.L_x_195:
[----:B------:R-:W-:Y:S05]  /*5cf0*/  BSYNC B1 ;  /* 0x0000000000017941 */ /* 0x000fea0003800000 */
.L_x_194:
        /* <DEDUP_REMOVED lines=9> */
.L_x_197:
[----:B------:R-:W-:Y:S05]  /*5d90*/  BSYNC B1 ;  /* 0x0000000000017941 */ /* 0x000fea0003800000 */
.L_x_196:
        /* <DEDUP_REMOVED lines=10> */
.L_x_199:
[----:B------:R-:W-:Y:S05]  /*5e40*/  BSYNC B1 ;  /* 0x0000000000017941 */ /* 0x000fea0003800000 */
.L_x_198:
        /* <DEDUP_REMOVED lines=10> */
.L_x_201:
[----:B------:R-:W-:Y:S05]  /*5ef0*/  BSYNC B1 ;  /* 0x0000000000017941 */ /* 0x000fea0003800000 */
.L_x_200:
        /* <DEDUP_REMOVED lines=9> */
.L_x_203:
[----:B------:R-:W-:Y:S05]  /*5f90*/  BSYNC B1 ;  /* 0x0000000000017941 */ /* 0x000fea0003800000 */
.L_x_202:
        /* <DEDUP_REMOVED lines=9> */
.L_x_205:
[----:B------:R-:W-:Y:S05]  /*6030*/  BSYNC B1 ;  /* 0x0000000000017941 */ /* 0x000fea0003800000 */
.L_x_204:
        /* <DEDUP_REMOVED lines=10> */
.L_x_207:
[----:B------:R-:W-:Y:S05]  /*60e0*/  BSYNC B1 ;  /* 0x0000000000017941 */ /* 0x000fea0003800000 */
.L_x_206:
        /* <DEDUP_REMOVED lines=10> */
.L_x_209:
[----:B------:R-:W-:Y:S05]  /*6190*/  BSYNC B1 ;  /* 0x0000000000017941 */ /* 0x000fea0003800000 */
.L_x_208:
        /* <DEDUP_REMOVED lines=9> */
.L_x_211:
[----:B------:R-:W-:Y:S05]  /*6230*/  BSYNC B1 ;  /* 0x0000000000017941 */ /* 0x000fea0003800000 */
.L_x_210:
        /* <DEDUP_REMOVED lines=9> */
.L_x_213:
[----:B------:R-:W-:Y:S05]  /*62d0*/  BSYNC B1 ;  /* 0x0000000000017941 */ /* 0x000fea0003800000 */
.L_x_212:
        /* <DEDUP_REMOVED lines=10> */
.L_x_215:
[----:B------:R-:W-:Y:S05]  /*6380*/  BSYNC B1 ;  /* 0x0000000000017941 */ /* 0x000fea0003800000 */
.L_x_214:
        /* <DEDUP_REMOVED lines=10> */
.L_x_217:
[----:B------:R-:W-:Y:S05]  /*6430*/  BSYNC B1 ;  /* 0x0000000000017941 */ /* 0x000fea0003800000 */
.L_x_216:
        /* <DEDUP_REMOVED lines=9> */
.L_x_219:
[----:B------:R-:W-:Y:S05]  /*64d0*/  BSYNC B1 ;  /* 0x0000000000017941 */ /* 0x000fea0003800000 */
.L_x_218:
        /* <DEDUP_REMOVED lines=9> */
.L_x_221:
[----:B------:R-:W-:Y:S05]  /*6570*/  BSYNC B1 ;  /* 0x0000000000017941 */ /* 0x000fea0003800000 */
.L_x_220:
        /* <DEDUP_REMOVED lines=10> */
.L_x_223:
[----:B------:R-:W-:Y:S05]  /*6620*/  BSYNC B1 ;  /* 0x0000000000017941 */ /* 0x000fea0003800000 */
.L_x_222:
        /* <DEDUP_REMOVED lines=10> */
.L_x_225:
[----:B------:R-:W-:Y:S05]  /*66d0*/  BSYNC B1 ;  /* 0x0000000000017941 */ /* 0x000fea0003800000 */
.L_x_224:
        /* <DEDUP_REMOVED lines=9> */
.L_x_227:
[----:B------:R-:W-:Y:S05]  /*6770*/  BSYNC B1 ;  /* 0x0000000000017941 */ /* 0x000fea0003800000 */
.L_x_226:
        /* <DEDUP_REMOVED lines=9> */
.L_x_229:
[----:B------:R-:W-:Y:S05]  /*6810*/  BSYNC B1 ;  /* 0x0000000000017941 */ /* 0x000fea0003800000 */
.L_x_228:
        /* <DEDUP_REMOVED lines=10> */
.L_x_231:
[----:B------:R-:W-:Y:S05]  /*68c0*/  BSYNC B1 ;  /* 0x0000000000017941 */ /* 0x000fea0003800000 */
.L_x_230:
        /* <DEDUP_REMOVED lines=10> */
.L_x_233:
[----:B------:R-:W-:Y:S05]  /*6970*/  BSYNC B1 ;  /* 0x0000000000017941 */ /* 0x000fea0003800000 */
.L_x_232:
        /* <DEDUP_REMOVED lines=9> */
.L_x_235:
[----:B------:R-:W-:Y:S05]  /*6a10*/  BSYNC B1 ;  /* 0x0000000000017941 */ /* 0x000fea0003800000 */
.L_x_234:
        /* <DEDUP_REMOVED lines=9> */
.L_x_237:
[----:B------:R-:W-:Y:S05]  /*6ab0*/  BSYNC B1 ;  /* 0x0000000000017941 */ /* 0x000fea0003800000 */
.L_x_236:
        /* <DEDUP_REMOVED lines=10> */
.L_x_239:
[----:B------:R-:W-:Y:S05]  /*6b60*/  BSYNC B1 ;  /* 0x0000000000017941 */ /* 0x000fea0003800000 */
.L_x_238:
        /* <DEDUP_REMOVED lines=10> */
.L_x_241:
[----:B------:R-:W-:Y:S05]  /*6c10*/  BSYNC B1 ;  /* 0x0000000000017941 */ /* 0x000fea0003800000 */
.L_x_240:
        /* <DEDUP_REMOVED lines=9> */
.L_x_243:
[----:B------:R-:W-:Y:S05]  /*6cb0*/  BSYNC B1 ;  /* 0x0000000000017941 */ /* 0x000fea0003800000 */
.L_x_242:
        /* <DEDUP_REMOVED lines=9> */
.L_x_245:
[----:B------:R-:W-:Y:S05]  /*6d50*/  BSYNC B1 ;  /* 0x0000000000017941 */ /* 0x000fea0003800000 */
.L_x_244:
        /* <DEDUP_REMOVED lines=10> */
.L_x_247:
[----:B------:R-:W-:Y:S05]  /*6e00*/  BSYNC B1 ;  /* 0x0000000000017941 */ /* 0x000fea0003800000 */
.L_x_246:
        /* <DEDUP_REMOVED lines=10> */
.L_x_249:
[----:B------:R-:W-:Y:S05]  /*6eb0*/  BSYNC B1 ;  /* 0x0000000000017941 */ /* 0x000fea0003800000 */
.L_x_248:
        /* <DEDUP_REMOVED lines=9> */
.L_x_251:
[----:B------:R-:W-:Y:S05]  /*6f50*/  BSYNC B1 ;  /* 0x0000000000017941 */ /* 0x000fea0003800000 */
.L_x_250:
        /* <DEDUP_REMOVED lines=9> */
.L_x_253:
[----:B------:R-:W-:Y:S05]  /*6ff0*/  BSYNC B1 ;  /* 0x0000000000017941 */ /* 0x000fea0003800000 */
.L_x_252:
        /* <DEDUP_REMOVED lines=10> */
.L_x_255:
[----:B------:R-:W-:Y:S05]  /*70a0*/  BSYNC B1 ;  /* 0x0000000000017941 */ /* 0x000fea0003800000 */
.L_x_254:
        /* <DEDUP_REMOVED lines=10> */
.L_x_257:
[----:B------:R-:W-:Y:S05]  /*7150*/  BSYNC B1 ;  /* 0x0000000000017941 */ /* 0x000fea0003800000 */
.L_x_256:
        /* <DEDUP_REMOVED lines=9> */
.L_x_259:
[----:B------:R-:W-:Y:S05]  /*71f0*/  BSYNC B1 ;  /* 0x0000000000017941 */ /* 0x000fea0003800000 */
.L_x_258:
        /* <DEDUP_REMOVED lines=9> */
.L_x_261:
[----:B------:R-:W-:Y:S05]  /*7290*/  BSYNC B1 ;  /* 0x0000000000017941 */ /* 0x000fea0003800000 */
.L_x_260:
        /* <DEDUP_REMOVED lines=10> */
.L_x_263:
[----:B------:R-:W-:Y:S05]  /*7340*/  BSYNC B1 ;  /* 0x0000000000017941 */ /* 0x000fea0003800000 */
.L_x_262:
        /* <DEDUP_REMOVED lines=10> */
.L_x_265:
[----:B------:R-:W-:Y:S05]  /*73f0*/  BSYNC B1 ;  /* 0x0000000000017941 */ /* 0x000fea0003800000 */
.L_x_264:
        /* <DEDUP_REMOVED lines=9> */
.L_x_267:
[----:B------:R-:W-:Y:S05]  /*7490*/  BSYNC B1 ;  /* 0x0000000000017941 */ /* 0x000fea0003800000 */
.L_x_266:
        /* <DEDUP_REMOVED lines=9> */
.L_x_269:
[----:B------:R-:W-:Y:S05]  /*7530*/  BSYNC B1 ;  /* 0x0000000000017941 */ /* 0x000fea0003800000 */
.L_x_268:
        /* <DEDUP_REMOVED lines=10> */
.L_x_271:
[----:B------:R-:W-:Y:S05]  /*75e0*/  BSYNC B1 ;  /* 0x0000000000017941 */ /* 0x000fea0003800000 */
.L_x_270:
        /* <DEDUP_REMOVED lines=10> */
.L_x_273:
[----:B------:R-:W-:Y:S05]  /*7690*/  BSYNC B1 ;  /* 0x0000000000017941 */ /* 0x000fea0003800000 */
.L_x_272:
        /* <DEDUP_REMOVED lines=9> */
.L_x_275:
[----:B------:R-:W-:Y:S05]  /*7730*/  BSYNC B1 ;  /* 0x0000000000017941 */ /* 0x000fea0003800000 */
.L_x_274:
        /* <DEDUP_REMOVED lines=9> */
.L_x_277:
[----:B------:R-:W-:Y:S05]  /*77d0*/  BSYNC B1 ;  /* 0x0000000000017941 */ /* 0x000fea0003800000 */
.L_x_276:
        /* <DEDUP_REMOVED lines=10> */
.L_x_279:
[----:B------:R-:W-:Y:S05]  /*7880*/  BSYNC B1 ;  /* 0x0000000000017941 */ /* 0x000fea0003800000 */
.L_x_278:
        /* <DEDUP_REMOVED lines=10> */
.L_x_281:
[----:B------:R-:W-:Y:S05]  /*7930*/  BSYNC B1 ;  /* 0x0000000000017941 */ /* 0x000fea0003800000 */
.L_x_280:
[----:B01--45:R-:W-:Y:S01]  /*7940*/  HADD2.F32 R6, -RZ, R152.H0_H0 ;  /* 0x20000098ff067230 */ /* 0x033fe20000004100 */
        /* <DEDUP_REMOVED lines=8> */
.L_x_283:
[----:B------:R-:W-:Y:S05]  /*79d0*/  BSYNC B1 ;  /* 0x0000000000017941 */ /* 0x000fea0003800000 */
.L_x_282:
[----:B0-2--5:R-:W-:Y:S01]  /*79e0*/  HADD2.F32 R4, -RZ, R152.H0_H0 ;  /* 0x20000098ff047230 */ /* 0x025fe20000004100 */
[----:B------:R-:W-:Y:S01]  /*79f0*/  ISETP.GT.AND P1, PT, R0, 0x8, P1 ;  /* 0x000000080000780c */ /* 0x000fe20000f24270 */
[----:B------:R-:W-:Y:S01]  /*7a00*/  @P0 IMAD.MOV.U32 R5, RZ, RZ, R11 ;  /* 0x000000ffff050224 */ /* 0x000fe200078e000b */
[----:B------:R-:W-:Y:S02]  /*7a10*/  BSSY B1, `(.L_x_284) ;  /* 0x0000008000017945 */ /* 0x000fe40003800000 */
[----:B------:R-:W-:Y:S01]  /*7a20*/  FMUL R3, R4, R155 ;  /* 0x0000009b04037220 */ /* 0x000fe20000400000 */
[----:B------:R-:W-:-:S03]  /*7a30*/  @P0 IMAD.MOV.U32 R4, RZ, RZ, R10 ;  /* 0x000000ffff040224 */ /* 0x000fc600078e000a */
[----:B------:R-:W-:-:S05]  /*7a40*/  FFMA R3, R150, R154, R3 ;  /* 0x0000009a96037223 */ /* 0x000fca0000000003 */
[----:B------:R-:W-:-:S05]  /*7a50*/  F2FP.F16.F32.PACK_AB R3, RZ, R3 ;  /* 0x00000003ff03723e */ /* 0x000fca00000000ff */
[----:B------:R0:W-:Y:S01]  /*7a60*/  @P0 STG.E.U16 desc[UR36][R4.64+0x1f0], R3 ;  /* 0x0001f00304000986 */ /* 0x0001e2000c101524 */
[----:B------:R-:W-:Y:S05]  /*7a70*/  @!P1 BRA `(.L_x_285) ;  /* 0x0000000000049947 */ /* 0x000fea0003800000 */
[----:B------:R2:W5:Y:S02]  /*7a80*/  LDG.E.LTC128B.U16 R152, desc[UR36][R8.64+0x1f2] ;  /* 0x0001f22408987981 */ /* 0x000564000c1e1520 */
.L_x_285:
[----:B------:R-:W-:Y:S05]  /*7a90*/  BSYNC B1 ;  /* 0x0000000000017941 */ /* 0x000fea0003800000 */
.L_x_284:
[----:B------:R-:W-:Y:S05]  /*7aa0*/  @!P1 BRA `(.L_x_286) ;  /* 0x0000002400309947 */ /* 0x000fea0003800000 */
[----:B-----5:R-:W-:-:S05]  /*7ab0*/  HADD2.F32 R152, -RZ, R152.H0_H0 ;  /* 0x20000098ff987230 */ /* 0x020fca0000004100 */
[----:B------:R-:W-:-:S04]  /*7ac0*/  FMUL R152, R152, R155 ;  /* 0x0000009b98987220 */ /* 0x000fc80000400000 */
[----:B------:R-:W-:-:S05]  /*7ad0*/  FFMA R152, R151, R154, R152 ;  /* 0x0000009a97987223 */ /* 0x000fca0000000098 */
[----:B------:R-:W-:-:S05]  /*7ae0*/  F2FP.F16.F32.PACK_AB R152, RZ, R152 ;  /* 0x00000098ff98723e */ /* 0x000fca00000000ff */
[----:B------:R4:W-:Y:S01]  /*7af0*/  STG.E.U16 desc[UR36][R10.64+0x1f2], R152 ;  /* 0x0001f2980a007986 */ /* 0x0009e2000c101524 */
[----:B------:R-:W-:Y:S05]  /*7b00*/  BRA `(.L_x_286) ;  /* 0x0000002400187947 */ /* 0x000fea0003800000 */
.L_x_33:
[----:B------:R-:W-:Y:S01]  /*7b10*/  ISETP.GT.AND P2, PT, R3, 0x1, PT ;  /* 0x000000010300780c */ /* 0x000fe20003f44270 */
[----:B------:R-:W-:Y:S01]  /*7b20*/  ULDC.64 UR4, c[0x0][0x5c0] ;  /* 0x0001700000047ab9 */ /* 0x000fe20000000a00 */
[-C--:B------:R-:W-:Y:S01]  /*7b30*/  FMUL R24, R24, R154.reuse ;  /* 0x0000009a18187220 */ /* 0x080fe20000400000 */
[-C--:B------:R-:W-:Y:S01]  /*7b40*/  FMUL R25, R25, R154.reuse ;  /* 0x0000009a19197220 */ /* 0x080fe20000400000 */
[----:B------:R-:W-:Y:S01]  /*7b50*/  ISETP.GT.AND P1, PT, R0, RZ, P2 ;  /* 0x000000ff0000720c */ /* 0x000fe20001724270 */
[-C--:B------:R-:W-:Y:S01]  /*7b60*/  FMUL R26, R26, R154.reuse ;  /* 0x0000009a1a1a7220 */ /* 0x080fe20000400000 */
[----:B------:R-:W-:Y:S01]  /*7b70*/  LEA R4, P4, R160, UR4, 0x1 ;  /* 0x00000004a0047c11 */ /* 0x000fe2000f8808ff */
[----:B------:R-:W-:Y:S01]  /*7b80*/  FMUL R27, R27, R154 ;  /* 0x0000009a1b1b7220 */ /* 0x000fe20000400000 */
[----:B------:R-:W-:Y:S01]  /*7b90*/  F2FP.F16.F32.PACK_AB R24, RZ, R24 ;  /* 0x00000018ff18723e */ /* 0x000fe200000000ff */
[-C--:B------:R-:W-:Y:S01]  /*7ba0*/  FMUL R28, R28, R154.reuse ;  /* 0x0000009a1c1c7220 */ /* 0x080fe20000400000 */
[----:B------:R-:W-:Y:S01]  /*7bb0*/  LEA.HI.X R5, R160, UR5, R171, 0x1, P4 ;  /* 0x00000005a0057c11 */ /* 0x000fe2000a0f0cab */
[-C--:B------:R-:W-:Y:S01]  /*7bc0*/  FMUL R29, R29, R154.reuse ;  /* 0x0000009a1d1d7220 */ /* 0x080fe20000400000 */
[----:B------:R-:W-:Y:S01]  /*7bd0*/  F2FP.F16.F32.PACK_AB R25, RZ, R25 ;  /* 0x00000019ff19723e */ /* 0x000fe200000000ff */
[-C--:B------:R-:W-:Y:S01]  /*7be0*/  FMUL R30, R30, R154.reuse ;  /* 0x0000009a1e1e7220 */ /* 0x080fe20000400000 */
[----:B------:R-:W-:Y:S01]  /*7bf0*/  ISETP.GT.AND P2, PT, R0, 0x8, P2 ;  /* 0x000000080000780c */ /* 0x000fe20001744270 */
[----:B------:R-:W-:Y:S01]  /*7c00*/  @P3 STG.E.U16 desc[UR36][R4.64], R24 ;  /* 0x0000001804003986 */ /* 0x000fe2000c101524 */
[C---:B------:R-:W-:Y:S01]  /*7c10*/  SHF.L.U64.HI R11, R10.reuse, 0x4, R11 ;  /* 0x000000040a0b7819 */ /* 0x040fe2000001020b */
[----:B------:R-:W-:Y:S01]  /*7c20*/  FMUL R31, R31, R154 ;  /* 0x0000009a1f1f7220 */ /* 0x000fe20000400000 */
[----:B------:R-:W-:Y:S01]  /*7c30*/  LEA R6, P3, R10, R4, 0x4 ;  /* 0x000000040a067211 */ /* 0x000fe200078620ff */
[----:B------:R-:W-:Y:S01]  /*7c40*/  @P1 STG.E.U16 desc[UR36][R4.64+0x2], R25 ;  /* 0x0000021904001986 */ /* 0x000fe2000c101524 */
[----:B------:R-:W-:Y:S01]  /*7c50*/  ISETP.GT.AND P1, PT, R0, 0x8, P0 ;  /* 0x000000080000780c */ /* 0x000fe20000724270 */
[----:B------:R-:W-:Y:S01]  /*7c60*/  FMUL R32, R32, R154 ;  /* 0x0000009a20207220 */ /* 0x000fe20000400000 */
[----:B------:R-:W-:Y:S01]  /*7c70*/  F2FP.F16.F32.PACK_AB R26, RZ, R26 ;  /* 0x0000001aff1a723e */ /* 0x000fe200000000ff */
[----:B------:R-:W-:Y:S01]  /*7c80*/  IMAD.X R7, R11, 0x1, R5, P3 ;  /* 0x000000010b077824 */ /* 0x000fe200018e0605 */
[----:B------:R-:W-:Y:S01]  /*7c90*/  F2FP.F16.F32.PACK_AB R27, RZ, R27 ;  /* 0x0000001bff1b723e */ /* 0x000fe200000000ff */
[-C--:B------:R-:W-:Y:S01]  /*7ca0*/  FMUL R33, R33, R154.reuse ;  /* 0x0000009a21217220 */ /* 0x080fe20000400000 */
[----:B------:R-:W-:Y:S01]  /*7cb0*/  ISETP.GT.AND P0, PT, R3, 0x8, PT ;  /* 0x000000080300780c */ /* 0x000fe20003f04270 */
[----:B------:R-:W-:Y:S01]  /*7cc0*/  FMUL R34, R34, R154 ;  /* 0x0000009a22227220 */ /* 0x000fe20000400000 */
[----:B------:R-:W-:Y:S01]  /*7cd0*/  F2FP.F16.F32.PACK_AB R28, RZ, R28 ;  /* 0x0000001cff1c723e */ /* 0x000fe200000000ff */
[-C--:B------:R-:W-:Y:S01]  /*7ce0*/  FMUL R35, R35, R154.reuse ;  /* 0x0000009a23237220 */ /* 0x080fe20000400000 */
[----:B------:R-:W-:Y:S01]  /*7cf0*/  ISETP.GT.AND P4, PT, R0, RZ, P0 ;  /* 0x000000ff0000720c */ /* 0x000fe20000784270 */
[-C--:B------:R-:W-:Y:S01]  /*7d00*/  FMUL R36, R36, R154.reuse ;  /* 0x0000009a24247220 */ /* 0x080fe20000400000 */
[----:B------:R-:W-:Y:S01]  /*7d10*/  F2FP.F16.F32.PACK_AB R29, RZ, R29 ;  /* 0x0000001dff1d723e */ /* 0x000fe200000000ff */
[----:B------:R-:W-:Y:S01]  /*7d20*/  @P1 STG.E.U16 desc[UR36][R6.64], R26 ;  /* 0x0000001a06001986 */ /* 0x000fe2000c101524 */
[----:B------:R-:W-:Y:S01]  /*7d30*/  ISETP.GT.AND P1, PT, R0, 0x8, P0 ;  /* 0x000000080000780c */ /* 0x000fe20000724270 */
[----:B------:R-:W-:Y:S01]  /*7d40*/  FMUL R37, R37, R154 ;  /* 0x0000009a25257220 */ /* 0x000fe20000400000 */
[----:B------:R-:W-:Y:S01]  /*7d50*/  F2FP.F16.F32.PACK_AB R30, RZ, R30 ;  /* 0x0000001eff1e723e */ /* 0x000fe200000000ff */
[----:B------:R-:W-:Y:S01]  /*7d60*/  @P2 STG.E.U16 desc[UR36][R6.64+0x2], R27 ;  /* 0x0000021b06002986 */ /* 0x000fe2000c101524 */
[----:B------:R-:W-:Y:S01]  /*7d70*/  ISETP.GT.AND P2, PT, R3, 0x9, PT ;  /* 0x000000090300780c */ /* 0x000fe20003f44270 */
[-C--:B------:R-:W-:Y:S01]  /*7d80*/  FMUL R38, R38, R154.reuse ;  /* 0x0000009a26267220 */ /* 0x080fe20000400000 */
[----:B------:R-:W-:Y:S01]  /*7d90*/  F2FP.F16.F32.PACK_AB R31, RZ, R31 ;  /* 0x0000001fff1f723e */ /* 0x000fe200000000ff */
[-C--:B------:R-:W-:Y:S01]  /*7da0*/  FMUL R39, R39, R154.reuse ;  /* 0x0000009a27277220 */ /* 0x080fe20000400000 */
[C---:B------:R-:W-:Y:S01]  /*7db0*/  ISETP.GT.AND P3, PT, R0.reuse, RZ, P2 ;  /* 0x000000ff0000720c */ /* 0x040fe20001764270 */
[----:B------:R-:W-:Y:S01]  /*7dc0*/  @P4 STG.E.U16 desc[UR36][R4.64+0x10], R28 ;  /* 0x0000101c04004986 */ /* 0x000fe2000c101524 */
[----:B------:R-:W-:Y:S01]  /*7dd0*/  ISETP.GT.AND P2, PT, R0, 0x8, P2 ;  /* 0x000000080000780c */ /* 0x000fe20001744270 */
        /* <DEDUP_REMOVED lines=8> */
[----:B------:R-:W-:Y:S01]  /*7e60*/  FMUL R44, R44, R154 ;  /* 0x0000009a2c2c7220 */ /* 0x000fe20000400000 */
[----:B------:R-:W-:Y:S01]  /*7e70*/  F2FP.F16.F32.PACK_AB R34, RZ, R34 ;  /* 0x00000022ff22723e */ /* 0x000fe200000000ff */
[----:B------:R-:W-:Y:S01]  /*7e80*/  @P3 STG.E.U16 desc[UR36][R4.64+0x12], R29 ;  /* 0x0000121d04003986 */ /* 0x000fe2000c101524 */
[----:B------:R-:W-:Y:S01]  /*7e90*/  ISETP.GT.AND P3, PT, R3, 0x11, PT ;  /* 0x000000110300780c */ /* 0x000fe20003f64270 */
[-C--:B------:R-:W-:Y:S01]  /*7ea0*/  FMUL R45, R45, R154.reuse ;  /* 0x0000009a2d2d7220 */ /* 0x080fe20000400000 */
[----:B------:R-:W-:Y:S01]  /*7eb0*/  F2FP.F16.F32.PACK_AB R35, RZ, R35 ;  /* 0x00000023ff23723e */ /* 0x000fe200000000ff */
[----:B------:R-:W-:Y:S01]  /*7ec0*/  @P1 STG.E.U16 desc[UR36][R6.64+0x10], R30 ;  /* 0x0000101e06001986 */ /* 0x000fe2000c101524 */
[----:B------:R-:W-:Y:S01]  /*7ed0*/  ISETP.GT.AND P1, PT, R0, 0x8, P0 ;  /* 0x000000080000780c */ /* 0x000fe20000724270 */
[-C--:B------:R-:W-:Y:S01]  /*7ee0*/  FMUL R46, R46, R154.reuse ;  /* 0x0000009a2e2e7220 */ /* 0x080fe20000400000 */
[----:B------:R-:W-:Y:S01]  /*7ef0*/  ISETP.GT.AND P0, PT, R3, 0x18, PT ;  /* 0x000000180300780c */ /* 0x000fe20003f04270 */
[----:B------:R-:W-:Y:S01]  /*7f00*/  @P2 STG.E.U16 desc[UR36][R6.64+0x12], R31 ;  /* 0x0000121f06002986 */ /* 0x000fe2000c101524 */
[C---:B------:R-:W-:Y:S01]  /*7f10*/  ISETP.GT.AND P2, PT, R0.reuse, RZ, P3 ;  /* 0x000000ff0000720c */ /* 0x040fe20001f44270 */
[-C--:B------:R-:W-:Y:S01]  /*7f20*/  FMUL R47, R47, R154.reuse ;  /* 0x0000009a2f2f7220 */ /* 0x080fe20000400000 */
[C---:B------:R-:W-:Y:S01]  /*7f30*/  ISETP.GT.AND P3, PT, R0.reuse, 0x8, P3 ;  /* 0x000000080000780c */ /* 0x040fe20001f64270 */
[----:B------:R-:W-:Y:S01]  /*7f40*/  @P4 STG.E.U16 desc[UR36][R4.64+0x20], R32 ;  /* 0x0000202004004986 */ /* 0x000fe2000c101524 */
[----:B------:R-:W-:Y:S01]  /*7f50*/  ISETP.GT.AND P4, PT, R0, RZ, P0 ;  /* 0x000000ff0000720c */ /* 0x000fe20000784270 */
[----:B------:R-:W-:Y:S01]  /*7f60*/  FMUL R48, R48, R154 ;  /* 0x0000009a30307220 */ /* 0x000fe20000400000 */
[----:B------:R-:W-:Y:S01]  /*7f70*/  F2FP.F16.F32.PACK_AB R36, RZ, R36 ;  /* 0x00000024ff24723e */ /* 0x000fe200000000ff */
[-C--:B------:R-:W-:Y:S01]  /*7f80*/  FMUL R49, R49, R154.reuse ;  /* 0x0000009a31317220 */ /* 0x080fe20000400000 */
[----:B------:R-:W-:Y:S01]  /*7f90*/  F2FP.F16.F32.PACK_AB R37, RZ, R37 ;  /* 0x00000025ff25723e */ /* 0x000fe200000000ff */
[----:B------:R-:W-:Y:S01]  /*7fa0*/  FMUL R50, R50, R154 ;  /* 0x0000009a32327220 */ /* 0x000fe20000400000 */
[----:B------:R-:W-:Y:S01]  /*7fb0*/  F2FP.F16.F32.PACK_AB R38, RZ, R38 ;  /* 0x00000026ff26723e */ /* 0x000fe200000000ff */
[----:B------:R-:W-:Y:S01]  /*7fc0*/  FMUL R51, R51, R154 ;  /* 0x0000009a33337220 */ /* 0x000fe20000400000 */
[----:B------:R-:W-:Y:S01]  /*7fd0*/  F2FP.F16.F32.PACK_AB R39, RZ, R39 ;  /* 0x00000027ff27723e */ /* 0x000fe200000000ff */
[----:B------:R-:W-:Y:S01]  /*7fe0*/  @P2 STG.E.U16 desc[UR36][R4.64+0x22], R33 ;  /* 0x0000222104002986 */ /* 0x000fe2000c101524 */
[----:B------:R-:W-:Y:S01]  /*7ff0*/  F2FP.F16.F32.PACK_AB R40, RZ, R40 ;  /* 0x00000028ff28723e */ /* 0x000fe200000000ff */
[-C--:B------:R-:W-:Y:S01]  /*8000*/  FMUL R52, R52, R154.reuse ;  /* 0x0000009a34347220 */ /* 0x080fe20000400000 */
[----:B------:R-:W-:Y:S01]  /*8010*/  F2FP.F16.F32.PACK_AB R41, RZ, R41 ;  /* 0x00000029ff29723e */ /* 0x000fe200000000ff */
[----:B------:R-:W-:Y:S01]  /*8020*/  @P1 STG.E.U16 desc[UR36][R6.64+0x20], R34 ;  /* 0x0000202206001986 */ /* 0x000fe2000c101524 */
[----:B------:R-:W-:Y:S01]  /*8030*/  ISETP.GT.AND P1, PT, R0, 0x8, P0 ;  /* 0x000000080000780c */ /* 0x000fe20000724270 */
[-C--:B------:R-:W-:Y:S01]  /*8040*/  FMUL R53, R53, R154.reuse ;  /* 0x0000009a35357220 */ /* 0x080fe20000400000 */
[C---:B------:R-:W-:Y:S01]  /*8050*/  ISETP.GT.AND P0, PT, R3.reuse, 0x20, PT ;  /* 0x000000200300780c */ /* 0x040fe20003f04270 */
[----:B------:R-:W-:Y:S01]  /*8060*/  @P3 STG.E.U16 desc[UR36][R6.64+0x22], R35 ;  /* 0x0000222306003986 */ /* 0x000fe2000c101524 */
[----:B------:R-:W-:Y:S01]  /*8070*/  ISETP.GT.AND P3, PT, R3, 0x19, PT ;  /* 0x000000190300780c */ /* 0x000fe20003f64270 */
[----:B------:R-:W-:Y:S01]  /*8080*/  FMUL R54, R54, R154 ;  /* 0x0000009a36367220 */ /* 0x000fe20000400000 */
[----:B------:R-:W-:Y:S01]  /*8090*/  F2FP.F16.F32.PACK_AB R42, RZ, R42 ;  /* 0x0000002aff2a723e */ /* 0x000fe200000000ff */
[----:B------:R-:W-:Y:S01]  /*80a0*/  @P4 STG.E.U16 desc[UR36][R4.64+0x30], R36 ;  /* 0x0000302404004986 */ /* 0x000fe2000c101524 */
[C---:B------:R-:W-:Y:S01]  /*80b0*/  ISETP.GT.AND P2, PT, R0.reuse, RZ, P3 ;  /* 0x000000ff0000720c */ /* 0x040fe20001f44270 */
[-C--:B------:R-:W-:Y:S01]  /*80c0*/  FMUL R55, R55, R154.reuse ;  /* 0x0000009a37377220 */ /* 0x080fe20000400000 */
[----:B------:R-:W-:Y:S01]  /*80d0*/  ISETP.GT.AND P3, PT, R0, 0x8, P3 ;  /* 0x000000080000780c */ /* 0x000fe20001f64270 */
[-C--:B------:R-:W-:Y:S01]  /*80e0*/  FMUL R56, R56, R154.reuse ;  /* 0x0000009a38387220 */ /* 0x080fe20000400000 */
[----:B------:R-:W-:Y:S01]  /*80f0*/  ISETP.GT.AND P4, PT, R0, RZ, P0 ;  /* 0x000000ff0000720c */ /* 0x000fe20000784270 */
[-C--:B------:R-:W-:Y:S01]  /*8100*/  FMUL R57, R57, R154.reuse ;  /* 0x0000009a39397220 */ /* 0x080fe20000400000 */
[----:B------:R-:W-:Y:S01]  /*8110*/  F2FP.F16.F32.PACK_AB R43, RZ, R43 ;  /* 0x0000002bff2b723e */ /* 0x000fe200000000ff */
[----:B------:R-:W-:Y:S01]  /*8120*/  FMUL R58, R58, R154 ;  /* 0x0000009a3a3a7220 */ /* 0x000fe20000400000 */
[----:B------:R-:W-:Y:S01]  /*8130*/  F2FP.F16.F32.PACK_AB R44, RZ, R44 ;  /* 0x0000002cff2c723e */ /* 0x000fe200000000ff */
[-C--:B------:R-:W-:Y:S01]  /*8140*/  FMUL R59, R59, R154.reuse ;  /* 0x0000009a3b3b7220 */ /* 0x080fe20000400000 */
[----:B------:R-:W-:Y:S01]  /*8150*/  F2FP.F16.F32.PACK_AB R45, RZ, R45 ;  /* 0x0000002dff2d723e */ /* 0x000fe200000000ff */
[----:B------:R-:W-:Y:S01]  /*8160*/  FMUL R60, R60, R154 ;  /* 0x0000009a3c3c7220 */ /* 0x000fe20000400000 */
[----:B------:R-:W-:Y:S01]  /*8170*/  F2FP.F16.F32.PACK_AB R46, RZ, R46 ;  /* 0x0000002eff2e723e */ /* 0x000fe200000000ff */
[----:B------:R-:W-:Y:S01]  /*8180*/  @P2 STG.E.U16 desc[UR36][R4.64+0x32], R37 ;  /* 0x0000322504002986 */ /* 0x000fe2000c101524 */
[----:B------:R-:W-:Y:S01]  /*8190*/  F2FP.F16.F32.PACK_AB R47, RZ, R47 ;  /* 0x0000002fff2f723e */ /* 0x000fe200000000ff */
[----:B------:R-:W-:Y:S01]  /*81a0*/  FMUL R61, R61, R154 ;  /* 0x0000009a3d3d7220 */ /* 0x000fe20000400000 */
[----:B------:R-:W-:Y:S01]  /*81b0*/  F2FP.F16.F32.PACK_AB R48, RZ, R48 ;  /* 0x00000030ff30723e */ /* 0x000fe200000000ff */
[----:B------:R-:W-:Y:S01]  /*81c0*/  @P1 STG.E.U16 desc[UR36][R6.64+0x30], R38 ;  /* 0x0000302606001986 */ /* 0x000fe2000c101524 */
[----:B------:R-:W-:Y:S01]  /*81d0*/  ISETP.GT.AND P1, PT, R0, 0x8, P0 ;  /* 0x000000080000780c */ /* 0x000fe20000724270 */
[-C--:B------:R-:W-:Y:S01]  /*81e0*/  FMUL R62, R62, R154.reuse ;  /* 0x0000009a3e3e7220 */ /* 0x080fe20000400000 */
[C---:B------:R-:W-:Y:S01]  /*81f0*/  ISETP.GT.AND P0, PT, R3.reuse, 0x28, PT ;  /* 0x000000280300780c */ /* 0x040fe20003f04270 */
[----:B------:R-:W-:Y:S01]  /*8200*/  @P3 STG.E.U16 desc[UR36][R6.64+0x32], R39 ;  /* 0x0000322706003986 */ /* 0x000fe2000c101524 */
[----:B------:R-:W-:Y:S01]  /*8210*/  ISETP.GT.AND P3, PT, R3, 0x21, PT ;  /* 0x000000210300780c */ /* 0x000fe20003f64270 */
[-C--:B------:R-:W-:Y:S01]  /*8220*/  FMUL R63, R63, R154.reuse ;  /* 0x0000009a3f3f7220 */ /* 0x080fe20000400000 */
[----:B------:R-:W-:Y:S01]  /*8230*/  F2FP.F16.F32.PACK_AB R49, RZ, R49 ;  /* 0x00000031ff31723e */ /* 0x000fe200000000ff */
[----:B------:R-:W-:Y:S01]  /*8240*/  @P4 STG.E.U16 desc[UR36][R4.64+0x40], R40 ;  /* 0x0000402804004986 */ /* 0x000fe2000c101524 */
[----:B------:R-:W-:Y:S01]  /*8250*/  ISETP.GT.AND P2, PT, R0, RZ, P3 ;  /* 0x000000ff0000720c */ /* 0x000fe20001f44270 */
[-C--:B------:R-:W-:Y:S01]  /*8260*/  FMUL R64, R64, R154.reuse ;  /* 0x0000009a40407220 */ /* 0x080fe20000400000 */
[C---:B------:R-:W-:Y:S01]  /*8270*/  ISETP.GT.AND P3, PT, R0.reuse, 0x8, P3 ;  /* 0x000000080000780c */ /* 0x040fe20001f64270 */
[-C--:B------:R-:W-:Y:S01]  /*8280*/  FMUL R65, R65, R154.reuse ;  /* 0x0000009a41417220 */ /* 0x080fe20000400000 */
        /* <DEDUP_REMOVED lines=248> */
[----:B------:R-:W-:-:S02]  /*9210*/  ISETP.GT.AND P1, PT, R0, 0x8, P0 ;  /* 0x000000080000780c */ /* 0x000fc40000724270 */
[C---:B------:R-:W-:Y:S01]  /*9220*/  ISETP.GT.AND P0, PT, R3.reuse, 0x78, PT ;  /* 0x000000780300780c */ /* 0x040fe20003f04270 */
[----:B------:R-:W-:Y:S01]  /*9230*/  @P3 STG.E.U16 desc[UR36][R6.64+0xd2], R79 ;  /* 0x0000d24f06003986 */ /* 0x000fe2000c101524 */
[----:B------:R-:W-:Y:S02]  /*9240*/  ISETP.GT.AND P3, PT, R3, 0x71, PT ;  /* 0x000000710300780c */ /* 0x000fe40003f64270 */
[----:B------:R-:W-:Y:S01]  /*9250*/  F2FP.F16.F32.PACK_AB R119, RZ, R119 ;  /* 0x00000077ff77723e */ /* 0x000fe200000000ff */
[----:B------:R-:W-:Y:S01]  /*9260*/  @P4 STG.E.U16 desc[UR36][R4.64+0xe0], R80 ;  /* 0x0000e05004004986 */ /* 0x000fe2000c101524 */
[C---:B------:R-:W-:Y:S02]  /*9270*/  ISETP.GT.AND P2, PT, R0.reuse, RZ, P3 ;  /* 0x000000ff0000720c */ /* 0x040fe40001f44270 */
[C---:B------:R-:W-:Y:S02]  /*9280*/  ISETP.GT.AND P3, PT, R0.reuse, 0x8, P3 ;  /* 0x000000080000780c */ /* 0x040fe40001f64270 */
[----:B------:R-:W-:-:S02]  /*9290*/  ISETP.GT.AND P4, PT, R0, RZ, P0 ;  /* 0x000000ff0000720c */ /* 0x000fc40000784270 */
[----:B------:R-:W-:Y:S02]  /*92a0*/  F2FP.F16.F32.PACK_AB R120, RZ, R120 ;  /* 0x00000078ff78723e */ /* 0x000fe400000000ff */
[----:B------:R-:W-:Y:S02]  /*92b0*/  F2FP.F16.F32.PACK_AB R121, RZ, R121 ;  /* 0x00000079ff79723e */ /* 0x000fe400000000ff */
[----:B------:R-:W-:Y:S02]  /*92c0*/  F2FP.F16.F32.PACK_AB R122, RZ, R122 ;  /* 0x0000007aff7a723e */ /* 0x000fe400000000ff */
[----:B------:R-:W-:Y:S01]  /*92d0*/  F2FP.F16.F32.PACK_AB R123, RZ, R123 ;  /* 0x0000007bff7b723e */ /* 0x000fe200000000ff */
[----:B------:R-:W-:Y:S01]  /*92e0*/  @P2 STG.E.U16 desc[UR36][R4.64+0xe2], R81 ;  /* 0x0000e25104002986 */ /* 0x000fe2000c101524 */
[----:B------:R-:W-:Y:S02]  /*92f0*/  F2FP.F16.F32.PACK_AB R124, RZ, R124 ;  /* 0x0000007cff7c723e */ /* 0x000fe400000000ff */
        /* <DEDUP_REMOVED lines=66> */
[----:B------:R-:W-:Y:S04]  /*9720*/  @P2 STG.E.U16 desc[UR36][R4.64+0x122], R97 ;  /* 0x0001226104002986 */ /* 0x000fe8000c101524 */
[----:B------:R-:W-:Y:S01]  /*9730*/  @P1 STG.E.U16 desc[UR36][R6.64+0x120], R98 ;  /* 0x0001206206001986 */ /* 0x000fe2000c101524 */
[----:B------:R-:W-:-:S02]  /*9740*/  ISETP.GT.AND P1, PT, R0, 0x8, P0 ;  /* 0x000000080000780c */ /* 0x000fc40000724270 */
[C---:B------:R-:W-:Y:S01]  /*9750*/  ISETP.GT.AND P0, PT, R3.reuse, 0xa0, PT ;  /* 0x000000a00300780c */ /* 0x040fe20003f04270 */
[----:B------:R-:W-:Y:S01]  /*9760*/  @P3 STG.E.U16 desc[UR36][R6.64+0x122], R99 ;  /* 0x0001226306003986 */ /* 0x000fe2000c101524 */
[----:B------:R-:W-:-:S03]  /*9770*/  ISETP.GT.AND P3, PT, R3, 0x99, PT ;  /* 0x000000990300780c */ /* 0x000fc60003f64270 */
[----:B------:R-:W-:Y:S01]  /*9780*/  @P4 STG.E.U16 desc[UR36][R4.64+0x130], R100 ;  /* 0x0001306404004986 */ /* 0x000fe2000c101524 */
[C---:B------:R-:W-:Y:S02]  /*9790*/  ISETP.GT.AND P2, PT, R0.reuse, RZ, P3 ;  /* 0x000000ff0000720c */ /* 0x040fe40001f44270 */
[C---:B------:R-:W-:Y:S02]  /*97a0*/  ISETP.GT.AND P3, PT, R0.reuse, 0x8, P3 ;  /* 0x000000080000780c */ /* 0x040fe40001f64270 */
[----:B------:R-:W-:-:S09]  /*97b0*/  ISETP.GT.AND P4, PT, R0, RZ, P0 ;  /* 0x000000ff0000720c */ /* 0x000fd20000784270 */
[----:B------:R-:W-:Y:S04]  /*97c0*/  @P2 STG.E.U16 desc[UR36][R4.64+0x132], R101 ;  /* 0x0001326504002986 */ /* 0x000fe8000c101524 */
[----:B------:R-:W-:Y:S01]  /*97d0*/  @P1 STG.E.U16 desc[UR36][R6.64+0x130], R102 ;  /* 0x0001306606001986 */ /* 0x000fe2000c101524 */
[----:B------:R-:W-:Y:S02]  /*97e0*/  ISETP.GT.AND P1, PT, R0, 0x8, P0 ;  /* 0x000000080000780c */ /* 0x000fe40000724270 */
        /* <DEDUP_REMOVED lines=76> */
[C---:B------:R-:W-:Y:S02]  /*9cb0*/  ISETP.GT.AND P3, PT, R0.reuse, RZ, P0 ;  /* 0x000000ff0000720c */ /* 0x040fe40000764270 */
[----:B------:R-:W-:-:S07]  /*9cc0*/  ISETP.GT.AND P0, PT, R0, 0x8, P0 ;  /* 0x000000080000780c */ /* 0x000fce0000704270 */
[----:B------:R-:W-:Y:S04]  /*9cd0*/  @P2 STG.E.U16 desc[UR36][R4.64+0x1b2], R133 ;  /* 0x0001b28504002986 */ /* 0x000fe8000c101524 */
[----:B------:R-:W-:Y:S01]  /*9ce0*/  @P1 STG.E.U16 desc[UR36][R6.64+0x1b0], R134 ;  /* 0x0001b08606001986 */ /* 0x000fe2000c101524 */
[----:B------:R-:W-:-:S03]  /*9cf0*/  ISETP.GT.AND P1, PT, R3, 0xe8, PT ;  /* 0x000000e80300780c */ /* 0x000fc60003f24270 */
        /* <DEDUP_REMOVED lines=11> */
[C---:B------:R-:W-:Y:S02]  /*9db0*/  ISETP.GT.AND P2, PT, R0.reuse, RZ, P0 ;  /* 0x000000ff0000720c */ /* 0x040fe40000744270 */
[----:B------:R-:W-:Y:S01]  /*9dc0*/  ISETP.GT.AND P0, PT, R0, 0x8, P0 ;  /* 0x000000080000780c */ /* 0x000fe20000704270 */
[----:B------:R-:W-:Y:S01]  /*9dd0*/  @P3 STG.E.U16 desc[UR36][R4.64+0x1d0], R140 ;  /* 0x0001d08c04003986 */ /* 0x000fe2000c101524 */
[----:B------:R-:W-:-:S04]  /*9de0*/  ISETP.GT.AND P3, PT, R3, 0xf0, PT ;  /* 0x000000f00300780c */ /* 0x000fc80003f64270 */
[C---:B------:R-:W-:Y:S02]  /*9df0*/  ISETP.GT.AND P4, PT, R0.reuse, RZ, P3 ;  /* 0x000000ff0000720c */ /* 0x040fe40001f84270 */
[----:B------:R-:W-:-:S03]  /*9e00*/  ISETP.GT.AND P3, PT, R0, 0x8, P3 ;  /* 0x000000080000780c */ /* 0x000fc60001f64270 */
[----:B------:R-:W-:Y:S01]  /*9e10*/  @P2 STG.E.U16 desc[UR36][R4.64+0x1d2], R141 ;  /* 0x0001d28d04002986 */ /* 0x000fe2000c101524 */
[----:B------:R-:W-:-:S03]  /*9e20*/  ISETP.GT.AND P2, PT, R3, 0xf8, PT ;  /* 0x000000f80300780c */ /* 0x000fc60003f44270 */
[----:B------:R-:W-:Y:S01]  /*9e30*/  @P1 STG.E.U16 desc[UR36][R6.64+0x1d0], R142 ;  /* 0x0001d08e06001986 */ /* 0x000fe2000c101524 */
[----:B------:R-:W-:-:S03]  /*9e40*/  ISETP.GT.AND P1, PT, R3, 0xf9, PT ;  /* 0x000000f90300780c */ /* 0x000fc60003f24270 */
[----:B------:R-:W-:Y:S01]  /*9e50*/  @P0 STG.E.U16 desc[UR36][R6.64+0x1d2], R143 ;  /* 0x0001d28f06000986 */ /* 0x000fe2000c101524 */
[----:B------:R-:W-:-:S03]  /*9e60*/  ISETP.GT.AND P0, PT, R3, 0xf1, PT ;  /* 0x000000f10300780c */ /* 0x000fc60003f04270 */
[----:B------:R-:W-:Y:S01]  /*9e70*/  @P4 STG.E.U16 desc[UR36][R4.64+0x1e0], R144 ;  /* 0x0001e09004004986 */ /* 0x000fe2000c101524 */
[C---:B------:R-:W-:Y:S02]  /*9e80*/  ISETP.GT.AND P4, PT, R0.reuse, RZ, P0 ;  /* 0x000000ff0000720c */ /* 0x040fe40000784270 */
[----:B------:R-:W-:-:S11]  /*9e90*/  ISETP.GT.AND P0, PT, R0, 0x8, P0 ;  /* 0x000000080000780c */ /* 0x000fd60000704270 */
[----:B------:R-:W-:Y:S01]  /*9ea0*/  @P4 STG.E.U16 desc[UR36][R4.64+0x1e2], R145 ;  /* 0x0001e29104004986 */ /* 0x000fe2000c101524 */
[C---:B------:R-:W-:Y:S02]  /*9eb0*/  ISETP.GT.AND P4, PT, R0.reuse, RZ, P2 ;  /* 0x000000ff0000720c */ /* 0x040fe40001784270 */
[C---:B------:R-:W-:Y:S01]  /*9ec0*/  ISETP.GT.AND P2, PT, R0.reuse, 0x8, P2 ;  /* 0x000000080000780c */ /* 0x040fe20001744270 */
[----:B------:R-:W-:Y:S01]  /*9ed0*/  @P3 STG.E.U16 desc[UR36][R6.64+0x1e0], R146 ;  /* 0x0001e09206003986 */ /* 0x000fe2000c101524 */
[C---:B------:R-:W-:Y:S02]  /*9ee0*/  ISETP.GT.AND P3, PT, R0.reuse, RZ, P1 ;  /* 0x000000ff0000720c */ /* 0x040fe40000f64270 */
[----:B------:R-:W-:Y:S01]  /*9ef0*/  ISETP.GT.AND P1, PT, R0, 0x8, P1 ;  /* 0x000000080000780c */ /* 0x000fe20000f24270 */
[----:B------:R-:W-:Y:S06]  /*9f00*/  @P0 STG.E.U16 desc[UR36][R6.64+0x1e2], R147 ;  /* 0x0001e29306000986 */ /* 0x000fec000c101524 */
[----:B------:R-:W-:Y:S04]  /*9f10*/  @P4 STG.E.U16 desc[UR36][R4.64+0x1f0], R148 ;  /* 0x0001f09404004986 */ /* 0x000fe8000c101524 */
[----:B------:R0:W-:Y:S02]  /*9f20*/  @P3 STG.E.U16 desc[UR36][R4.64+0x1f2], R149 ;  /* 0x0001f29504003986 */ /* 0x0001e4000c101524 */
[----:B0-----:R-:W-:-:S02]  /*9f30*/  @P2 IMAD.MOV.U32 R4, RZ, RZ, R6 ;  /* 0x000000ffff042224 */ /* 0x001fc400078e0006 */
[----:B------:R-:W-:-:S05]  /*9f40*/  @P2 IMAD.MOV.U32 R5, RZ, RZ, R7 ;  /* 0x000000ffff052224 */ /* 0x000fca00078e0007 */
[----:B------:R0:W-:Y:S04]  /*9f50*/  @P2 STG.E.U16 desc[UR36][R4.64+0x1f0], R150 ;  /* 0x0001f09604002986 */ /* 0x0001e8000c101524 */
[----:B------:R0:W-:Y:S02]  /*9f60*/  @P1 STG.E.U16 desc[UR36][R6.64+0x1f2], R151 ;  /* 0x0001f29706001986 */ /* 0x0001e4000c101524 */
.L_x_286:
[----:B------:R-:W-:Y:S05]  /*9f70*/  BSYNC B0 ;  /* 0x0000000000007941 */ /* 0x000fea0003800000 */
.L_x_32:
[----:B------:R-:W-:Y:S01]  /*9f80*/  ULDC UR4, c[0x0][0xc] ;  /* 0x0000030000047ab9 */ /* 0x000fe20000000800 */
[----:B------:R-:W-:Y:S01]  /*9f90*/  ULDC UR5, c[0x0][0x10] ;  /* 0x0000040000057ab9 */ /* 0x000fe20000000800 */
[----:B0-----:R-:W0:Y:S01]  /*9fa0*/  LDC R3, c[0x0][0x14] ;  /* 0x00000500ff037b82 */ /* 0x001e220000000800 */
[----:B------:R-:W-:Y:S01]  /*9fb0*/  UIMAD.WIDE.U32 UR4, UR4, UR5, URZ ;  /* 0x00000005040472a5 */ /* 0x000fe2000f8e003f */
[----:B------:R-:W-:Y:S01]  /*9fc0*/  PRMT R0, RZ, 0x7610, R0 ;  /* 0x00007610ff007816 */ /* 0x000fe20000000000 */
[----:B----45:R-:W-:Y:S02]  /*9fd0*/  IMAD.MOV.U32 R152, RZ, RZ, -0x1 ;  /* 0xffffffffff987424 */ /* 0x030fe400078e00ff */
[----:B------:R-:W-:Y:S02]  /*9fe0*/  IMAD.MOV.U32 R23, RZ, RZ, -0x1 ;  /* 0xffffffffff177424 */ /* 0x000fe400078e00ff */
[----:B0-----:R-:W-:-:S04]  /*9ff0*/  IMAD.WIDE.U32 R16, R3, UR4, R16 ;  /* 0x0000000403107c25 */ /* 0x001fc8000f8e0010 */
[----:B------:R-:W-:Y:S01]  /*a000*/  IMAD R3, R3, UR5, RZ ;  /* 0x0000000503037c24 */ /* 0x000fe2000f8e02ff */
[----:B------:R-:W-:Y:S02]  /*a010*/  ULDC.64 UR4, c[0x0][0x650] ;  /* 0x0001940000047ab9 */ /* 0x000fe40000000a00 */
[----:B------:R-:W-:Y:S01]  /*a020*/  ISETP.GE.U32.AND P0, PT, R16, UR4, PT ;  /* 0x0000000410007c0c */ /* 0x000fe2000bf06070 */
[----:B------:R-:W-:-:S05]  /*a030*/  IMAD.IADD R17, R17, 0x1, R3 ;  /* 0x0000000111117824 */ /* 0x000fca00078e0203 */
[----:B------:R-:W-:-:S13]  /*a040*/  ISETP.GE.U32.AND.EX P0, PT, R17, UR5, PT, P0 ;  /* 0x0000000511007c0c */ /* 0x000fda000bf06100 */
[----:B------:R-:W-:Y:S05]  /*a050*/  @P0 BRA `(.L_x_287) ;  /* 0x0000000400640947 */ /* 0x000fea0003800000 */
[----:B------:R-:W0:Y:S01]  /*a060*/  S2R R12, SR_CTAID.X ;  /* 0x00000000000c7919 */ /* 0x000e220000002500 */
[----:B------:R-:W4:Y:S01]  /*a070*/  LDC.64 R10, c[0x0][0x628] ;  /* 0x00018a00ff0a7b82 */ /* 0x000f220000000a00 */
[----:B------:R-:W-:Y:S01]  /*a080*/  ULDC UR4, c[0x0][0x150] ;  /* 0x0000540000047ab9 */ /* 0x000fe20000000800 */
[----:B-123--:R-:W-:Y:S01]  /*a090*/  IMAD.MOV.U32 R8, RZ, RZ, R16 ;  /* 0x000000ffff087224 */ /* 0x00efe200078e0010 */
[----:B------:R-:W1:Y:S01]  /*a0a0*/  S2R R24, SR_CTAID.Y ;  /* 0x0000000000187919 */ /* 0x000e620000002600 */
[----:B------:R-:W-:-:S04]  /*a0b0*/  IMAD.MOV.U32 R9, RZ, RZ, R17 ;  /* 0x000000ffff097224 */ /* 0x000fc800078e0011 */
[----:B------:R-:W2:Y:S08]  /*a0c0*/  LDC R21, c[0x0][0x144] ;  /* 0x00005100ff157b82 */ /* 0x000eb00000000800 */
[----:B------:R-:W3:Y:S08]  /*a0d0*/  LDC R0, c[0x0][0x630] ;  /* 0x00018c00ff007b82 */ /* 0x000ef00000000800 */
[----:B------:R-:W1:Y:S01]  /*a0e0*/  LDC.64 R14, c[0x0][0x620] ;  /* 0x00018800ff0e7b82 */ /* 0x000e620000000a00 */
[----:B----4-:R-:W-:-:S04]  /*a0f0*/  ISETP.NE.U32.AND P0, PT, R10, RZ, PT ;  /* 0x000000ff0a00720c */ /* 0x010fc80003f05070 */
[----:B------:R-:W-:Y:S02]  /*a100*/  ISETP.NE.AND.EX P0, PT, R11, RZ, PT, P0 ;  /* 0x000000ff0b00720c */ /* 0x000fe40003f05300 */
[----:B0-----:R-:W-:-:S05]  /*a110*/  I2FP.F32.U32 R3, R12 ;  /* 0x0000000c00037245 */ /* 0x001fca0000201000 */
[----:B------:R-:W-:-:S04]  /*a120*/  FMUL R3, R3, UR4 ;  /* 0x0000000403037c20 */ /* 0x000fc80008400000 */
[----:B------:R0:W4:Y:S02]  /*a130*/  F2I.U32.TRUNC.NTZ R20, R3 ;  /* 0x0000000300147305 */ /* 0x000124000020f000 */
[----:B--23--:R-:W-:Y:S05]  /*a140*/  @!P0 BRA `(.L_x_288) ;  /* 0x0000000000288947 */ /* 0x00cfea0003800000 */
[----:B0-----:R-:W0:Y:S02]  /*a150*/  LDC R3, c[0x0][0x634] ;  /* 0x00018d00ff037b82 */ /* 0x001e240000000800 */
        /* <DEDUP_REMOVED lines=9> */
.L_x_288:
[----:B------:R-:W2:Y:S01]  /*a1f0*/  LDC.64 R30, c[0x0][0x640] ;  /* 0x00019000ff1e7b82 */ /* 0x000ea20000000a00 */
[-CC-:B------:R-:W-:Y:S01]  /*a200*/  SHF.R.U64 R23, R8, R0.reuse, R9.reuse ;  /* 0x0000000008177219 */ /* 0x180fe20000001209 */
[----:B----4-:R-:W-:Y:S01]  /*a210*/  IMAD.MOV R20, RZ, RZ, -R20 ;  /* 0x000000ffff147224 */ /* 0x010fe200078e0a14 */
[----:B------:R-:W-:Y:S01]  /*a220*/  SHF.R.U32.HI R0, RZ, R0, R9 ;  /* 0x00000000ff007219 */ /* 0x000fe20000011609 */
[----:B------:R-:W-:Y:S01]  /*a230*/  ULDC UR4, c[0x0][0x154] ;  /* 0x0000550000047ab9 */ /* 0x000fe20000000800 */
[----:B0-----:R-:W-:Y:S01]  /*a240*/  IADD3 R3, P0, RZ, -R23, RZ ;  /* 0x80000017ff037210 */ /* 0x001fe20007f1e0ff */
[----:B------:R-:W-:Y:S02]  /*a250*/  IMAD R26, R21, R20, R12 ;  /* 0x00000014151a7224 */ /* 0x000fe400078e020c */
[----:B------:R-:W0:Y:S01]  /*a260*/  LDC R6, c[0x0][0x618] ;  /* 0x00018600ff067b82 */ /* 0x000e220000000800 */
[----:B------:R-:W-:Y:S02]  /*a270*/  IMAD.MOV.U32 R7, RZ, RZ, 0x1 ;  /* 0x00000001ff077424 */ /* 0x000fe400078e00ff */
[----:B------:R-:W-:-:S04]  /*a280*/  IMAD.X R5, RZ, RZ, ~R0, P0 ;  /* 0x000000ffff057224 */ /* 0x000fc800000e0e00 */
[-C--:B-1----:R-:W-:Y:S01]  /*a290*/  IMAD R0, R5, R14.reuse, RZ ;  /* 0x0000000e05007224 */ /* 0x082fe200078e02ff */
[----:B------:R-:W1:Y:S01]  /*a2a0*/  LDC R8, c[0x0][0x608] ;  /* 0x00018200ff087b82 */ /* 0x000e620000000800 */
[----:B------:R-:W-:-:S04]  /*a2b0*/  IMAD.WIDE.U32 R4, R3, R14, R16 ;  /* 0x0000000e03047225 */ /* 0x000fc800078e0010 */
[----:B------:R-:W-:Y:S01]  /*a2c0*/  IMAD R3, R3, R15, R0 ;  /* 0x0000000f03037224 */ /* 0x000fe200078e0200 */
[----:B------:R-:W-:Y:S02]  /*a2d0*/  I2FP.F32.U32 R0, R24 ;  /* 0x0000001800007245 */ /* 0x000fe40000201000 */
[----:B------:R-:W3:Y:S01]  /*a2e0*/  LDC R28, c[0x0][0x658] ;  /* 0x00019600ff1c7b82 */ /* 0x000ee20000000800 */
[----:B------:R-:W-:Y:S01]  /*a2f0*/  IMAD.IADD R3, R5, 0x1, R3 ;  /* 0x0000000105037824 */ /* 0x000fe200078e0203 */
[----:B--2---:R-:W-:Y:S01]  /*a300*/  ISETP.NE.U32.AND P0, PT, R30, RZ, PT ;  /* 0x000000ff1e00720c */ /* 0x004fe20003f05070 */
[----:B------:R-:W-:Y:S01]  /*a310*/  FMUL R0, R0, UR4 ;  /* 0x0000000400007c20 */ /* 0x000fe20008400000 */
[----:B------:R-:W-:Y:S02]  /*a320*/  IMAD.MOV.U32 R5, RZ, RZ, -0x1 ;  /* 0xffffffffff057424 */ /* 0x000fe400078e00ff */
[----:B------:R-:W-:Y:S01]  /*a330*/  ISETP.NE.AND.EX P0, PT, R31, RZ, PT, P0 ;  /* 0x000000ff1f00720c */ /* 0x000fe20003f05300 */
[----:B------:R2:W4:Y:S01]  /*a340*/  F2I.U32.TRUNC.NTZ R13, R0 ;  /* 0x00000000000d7305 */ /* 0x000522000020f000 */
[----:B------:R-:W2:Y:S01]  /*a350*/  LDC R15, c[0x0][0x148] ;  /* 0x00005200ff0f7b82 */ /* 0x000ea20000000800 */
[----:B0-----:R-:W-:-:S02]  /*a360*/  SHF.R.U64 R12, R4, R6, R3 ;  /* 0x00000006040c7219 */ /* 0x001fc40000001203 */
[----:B------:R-:W-:-:S05]  /*a370*/  SHF.R.U32.HI R3, RZ, R6, R3 ;  /* 0x00000006ff037219 */ /* 0x000fca0000011603 */
[----:B------:R-:W0:Y:S01]  /*a380*/  LDC R20, c[0x0][0x600] ;  /* 0x00018000ff147b82 */ /* 0x000e220000000800 */
[-CC-:B-1----:R-:W-:Y:S02]  /*a390*/  SHF.R.U64 R10, R12, R8.reuse, R3.reuse ;  /* 0x000000080c0a7219 */ /* 0x182fe40000001203 */
[----:B------:R-:W-:-:S05]  /*a3a0*/  SHF.R.U32.HI R3, RZ, R8, R3 ;  /* 0x00000008ff037219 */ /* 0x000fca0000011603 */
[----:B------:R-:W1:Y:S01]  /*a3b0*/  LDC R21, c[0x0][0x648] ;  /* 0x00019200ff157b82 */ /* 0x000e620000000800 */
[-C--:B---3--:R-:W-:Y:S02]  /*a3c0*/  SHF.L.U32 R4, R5, R28.reuse, RZ ;  /* 0x0000001c05047219 */ /* 0x088fe400000006ff */
[-CC-:B------:R-:W-:Y:S02]  /*a3d0*/  SHF.R.U64 R14, R10, R28.reuse, R3.reuse ;  /* 0x0000001c0a0e7219 */ /* 0x180fe40000001203 */
[----:B------:R-:W-:Y:S02]  /*a3e0*/  SHF.R.U32.HI R5, RZ, R28, R3 ;  /* 0x0000001cff057219 */ /* 0x000fe40000011603 */
[----:B------:R-:W-:Y:S01]  /*a3f0*/  LOP3.LUT R153, RZ, R4, RZ, 0x33, !PT ;  /* 0x00000004ff997212 */ /* 0x000fe200078e33ff */
[----:B------:R-:W3:Y:S01]  /*a400*/  LDC R25, c[0x0][0x638] ;  /* 0x00018e00ff197b82 */ /* 0x000ee20000000800 */
[----:B------:R-:W-:Y:S01]  /*a410*/  SHF.L.U32 R28, R7, R28, RZ ;  /* 0x0000001c071c7219 */ /* 0x000fe200000006ff */
[----:B------:R-:W-:-:S06]  /*a420*/  IMAD.MOV.U32 R4, RZ, RZ, R14 ;  /* 0x000000ffff047224 */ /* 0x000fcc00078e000e */
[----:B------:R-:W0:Y:S01]  /*a430*/  LDC R27, c[0x0][0x610] ;  /* 0x00018400ff1b7b82 */ /* 0x000e220000000800 */
[----:B----4-:R-:W-:Y:S05]  /*a440*/  @!P0 BRA `(.L_x_289) ;  /* 0x0000000000288947 */ /* 0x010fea0003800000 */
        /* <DEDUP_REMOVED lines=10> */
.L_x_289:
[----:B------:R-:W-:Y:S01]  /*a4f0*/  ISETP.NE.AND P0, PT, R2, 0x1, PT ;  /* 0x000000010200780c */ /* 0x000fe20003f05270 */
[----:B------:R-:W-:Y:S01]  /*a500*/  IMAD.MOV R13, RZ, RZ, -R13 ;  /* 0x000000ffff0d7224 */ /* 0x000fe200078e0a0d */
[----:B-12---:R-:W-:Y:S01]  /*a510*/  SHF.R.U64 R0, R4, R21, R5 ;  /* 0x0000001504007219 */ /* 0x006fe20000001205 */
[----:B0-----:R-:W-:Y:S01]  /*a520*/  VIADD R5, R20, 0xffffffff ;  /* 0xffffffff14057836 */ /* 0x001fe20000000000 */
[----:B------:R-:W-:-:S03]  /*a530*/  LOP3.LUT R153, R10, R153, RZ, 0xc0, !PT ;  /* 0x000000990a997212 */ /* 0x000fc600078ec0ff */
[----:B------:R-:W-:Y:S01]  /*a540*/  IMAD.MOV R3, RZ, RZ, -R0 ;  /* 0x000000ffff037224 */ /* 0x000fe200078e0a00 */
[----:B------:R-:W-:Y:S01]  /*a550*/  LOP3.LUT R5, R12, R5, RZ, 0xc0, !PT ;  /* 0x000000050c057212 */ /* 0x000fe200078ec0ff */
[----:B------:R-:W-:Y:S02]  /*a560*/  IMAD R153, R28, R0, R153 ;  /* 0x000000001c997224 */ /* 0x000fe400078e0299 */
[----:B---3--:R-:W-:Y:S02]  /*a570*/  IMAD R0, R3, R25, R14 ;  /* 0x0000001903007224 */ /* 0x008fe400078e020e */
[----:B------:R-:W-:Y:S02]  /*a580*/  @P0 IMAD R26, R15, R13, R24 ;  /* 0x0000000d0f1a0224 */ /* 0x000fe400078e0218 */
[----:B------:R-:W-:Y:S02]  /*a590*/  IMAD R4, R0, R20, R5 ;  /* 0x0000001400047224 */ /* 0x000fe400078e0205 */
[----:B------:R-:W-:-:S02]  /*a5a0*/  IMAD R153, R153, R27, R26 ;  /* 0x0000001b99997224 */ /* 0x000fc400078e021a */
[----:B------:R-:W-:-:S03]  /*a5b0*/  IMAD.MOV.U32 R3, RZ, RZ, 0x1 ;  /* 0x00000001ff037424 */ /* 0x000fc600078e00ff */
[----:B------:R-:W-:Y:S02]  /*a5c0*/  SEL R152, R4, R153, !P0 ;  /* 0x0000009904987207 */ /* 0x000fe40004000000 */
[----:B------:R-:W-:Y:S02]  /*a5d0*/  PRMT R0, R3, 0x7610, R0 ;  /* 0x0000761003007816 */ /* 0x000fe40000000000 */
[----:B------:R-:W-:-:S07]  /*a5e0*/  SEL R153, R153, R4, !P0 ;  /* 0x0000000499997207 */ /* 0x000fce0004000000 */
.L_x_287:
[----:B------:R-:W-:-:S13]  /*a5f0*/  LOP3.LUT P0, RZ, R0, 0xff, RZ, 0xc0, !PT ;  /* 0x000000ff00ff7812 */ /* 0x000fda000780c0ff */
[----:B------:R-:W-:Y:S05]  /*a600*/  @P0 BRA `(.L_x_290) ;  /* 0xffffff6800d00947 */ /* 0x000fea000383ffff */
[----:B------:R-:W-:Y:S05]  /*a610*/  EXIT ;  /* 0x000000000000794d */ /* 0x000fea0003800000 */
.L_x_7:
[----:B0-----:R-:W-:Y:S01]  /*a620*/  ULDC.64 UR4, c[0x0][0x650] ;  /* 0x0001940000047ab9 */ /* 0x001fe20000000a00 */
        /* <DEDUP_REMOVED lines=25> */
.L_x_292:
[----:B------:R-:W0:Y:S01]  /*a7c0*/  LDC.64 R26, c[0x0][0x640] ;  /* 0x00019000ff1a7b82 */ /* 0x000e220000000a00 */
[-CC-:B------:R-:W-:Y:S01]  /*a7d0*/  SHF.R.U64 R20, R12, R8.reuse, R13.reuse ;  /* 0x000000080c147219 */ /* 0x180fe2000000120d */
[----:B------:R-:W-:Y:S01]  /*a7e0*/  IMAD.MOV.U32 R30, RZ, RZ, 0x1 ;  /* 0x00000001ff1e7424 */ /* 0x000fe200078e00ff */
[----:B------:R-:W-:Y:S02]  /*a7f0*/  SHF.R.U32.HI R6, RZ, R8, R13 ;  /* 0x00000008ff067219 */ /* 0x000fe4000001160d */
[----:B------:R-:W-:-:S03]  /*a800*/  IADD3 R11, P0, RZ, -R20, RZ ;  /* 0x80000014ff0b7210 */ /* 0x000fc60007f1e0ff */
[----:B------:R-:W1:Y:S02]  /*a810*/  LDC R10, c[0x0][0x618] ;  /* 0x00018600ff0a7b82 */ /* 0x000e640000000800 */
[----:B------:R-:W-:-:S04]  /*a820*/  IMAD.X R7, RZ, RZ, ~R6, P0 ;  /* 0x000000ffff077224 */ /* 0x000fc800000e0e06 */
[-C--:B------:R-:W-:Y:S02]  /*a830*/  IMAD R8, R7, R22.reuse, RZ ;  /* 0x0000001607087224 */ /* 0x080fe400078e02ff */
[----:B------:R-:W2:Y:S01]  /*a840*/  LDC R12, c[0x0][0x608] ;  /* 0x00018200ff0c7b82 */ /* 0x000ea20000000800 */
[----:B------:R-:W-:-:S04]  /*a850*/  IMAD.WIDE.U32 R6, R11, R22, R16 ;  /* 0x000000160b067225 */ /* 0x000fc800078e0010 */
[----:B------:R-:W-:-:S03]  /*a860*/  IMAD R11, R11, R23, R8 ;  /* 0x000000170b0b7224 */ /* 0x000fc600078e0208 */
[----:B------:R-:W3:Y:S01]  /*a870*/  LDC R25, c[0x0][0x658] ;  /* 0x00019600ff197b82 */ /* 0x000ee20000000800 */
[----:B------:R-:W-:Y:S01]  /*a880*/  IMAD.IADD R7, R7, 0x1, R11 ;  /* 0x0000000107077824 */ /* 0x000fe200078e020b */
[----:B0-----:R-:W-:-:S04]  /*a890*/  ISETP.NE.U32.AND P0, PT, R26, RZ, PT ;  /* 0x000000ff1a00720c */ /* 0x001fc80003f05070 */
[----:B------:R-:W-:Y:S02]  /*a8a0*/  ISETP.NE.AND.EX P0, PT, R27, RZ, PT, P0 ;  /* 0x000000ff1b00720c */ /* 0x000fe40003f05300 */
[----:B------:R-:W0:Y:S01]  /*a8b0*/  LDC R23, c[0x0][0x600] ;  /* 0x00018000ff177b82 */ /* 0x000e220000000800 */
[-CC-:B-1----:R-:W-:Y:S02]  /*a8c0*/  SHF.R.U64 R8, R6, R10.reuse, R7.reuse ;  /* 0x0000000a06087219 */ /* 0x182fe40000001207 */
[----:B------:R-:W-:Y:S01]  /*a8d0*/  SHF.R.U32.HI R7, RZ, R10, R7 ;  /* 0x0000000aff077219 */ /* 0x000fe20000011607 */
[----:B------:R-:W-:-:S04]  /*a8e0*/  IMAD.MOV.U32 R10, RZ, RZ, -0x1 ;  /* 0xffffffffff0a7424 */ /* 0x000fc800078e00ff */
        /* <DEDUP_REMOVED lines=21> */
.L_x_293:
[----:B------:R-:W-:Y:S01]  /*aa40*/  ISETP.NE.AND P0, PT, R2, 0x1, PT ;  /* 0x000000010200780c */ /* 0x000fe20003f05270 */
[----:B0-----:R-:W-:Y:S01]  /*aa50*/  VIADD R11, R23, 0xffffffff ;  /* 0xffffffff170b7836 */ /* 0x001fe20000000000 */
[----:B-1----:R-:W-:Y:S02]  /*aa60*/  SHF.R.U64 R6, R6, R24, R7 ;  /* 0x0000001806067219 */ /* 0x002fe40000001207 */
[----:B------:R-:W-:Y:S02]  /*aa70*/  SHF.L.U32 R30, R30, R25, RZ ;  /* 0x000000191e1e7219 */ /* 0x000fe400000006ff */
[----:B------:R-:W-:Y:S01]  /*aa80*/  LOP3.LUT R5, R21, R32, RZ, 0xc0, !PT ;  /* 0x0000002015057212 */ /* 0x000fe200078ec0ff */
[----:B------:R-:W-:-:S04]  /*aa90*/  IMAD.MOV R7, RZ, RZ, -R6 ;  /* 0x000000ffff077224 */ /* 0x000fc800078e0a06 */
[----:B------:R-:W-:Y:S01]  /*aaa0*/  IMAD R6, R30, R6, R5 ;  /* 0x000000061e067224 */ /* 0x000fe200078e0205 */
[----:B------:R-:W-:Y:S01]  /*aab0*/  LOP3.LUT R5, R8, R11, RZ, 0xc0, !PT ;  /* 0x0000000b08057212 */ /* 0x000fe200078ec0ff */
[----:B------:R-:W-:Y:S02]  /*aac0*/  @P0 IMAD R3, R9, R14, R4 ;  /* 0x0000000e09030224 */ /* 0x000fe400078e0204 */
[----:B--2---:R-:W-:Y:S02]  /*aad0*/  IMAD R4, R7, R28, R22 ;  /* 0x0000001c07047224 */ /* 0x004fe400078e0216 */
[----:B---3--:R-:W-:Y:S02]  /*aae0*/  IMAD R3, R6, R29, R3 ;  /* 0x0000001d06037224 */ /* 0x008fe400078e0203 */
[----:B------:R-:W-:Y:S02]  /*aaf0*/  IMAD R4, R4, R23, R5 ;  /* 0x0000001704047224 */ /* 0x000fe400078e0205 */
[----:B------:R-:W-:-:S02]  /*ab00*/  IMAD.MOV.U32 R8, RZ, RZ, 0x1 ;  /* 0x00000001ff087424 */ /* 0x000fc400078e00ff */
[----:B------:R-:W-:Y:S01]  /*ab10*/  IMAD.MOV.U32 R6, RZ, RZ, R20 ;  /* 0x000000ffff067224 */ /* 0x000fe200078e0014 */
[----:B------:R-:W-:Y:S02]  /*ab20*/  SEL R7, R4, R3, !P0 ;  /* 0x0000000304077207 */ /* 0x000fe40004000000 */
[----:B------:R-:W-:-:S07]  /*ab30*/  SEL R13, R3, R4, !P0 ;  /* 0x00000004030d7207 */ /* 0x000fce0004000000 */
.L_x_291:
[----:B------:R-:W-:-:S08]  /*ab40*/  NOP ;  /* 0x0000000000007918 */ /* 0x000fd00000000000 */
[----:B------:R-:W0:-:S00]  /*ab50*/  USETMAXREG.DEALLOC.CTAPOOL 0x28 ;  /* 0x00000028000079c8 */ /* 0x000e0000080e0500 */
[----:B0-----:R-:W-:-:S13]  /*ab60*/  ISETP.NE.AND P0, PT, R0, RZ, PT ;  /* 0x000000ff0000720c */ /* 0x001fda0003f05270 */
[----:B------:R-:W-:Y:S05]  /*ab70*/  @P0 EXIT ;  /* 0x000000000000094d */ /* 0x000fea0003800000 */
[----:B------:R-:W-:Y:S01]  /*ab80*/  LOP3.LUT P0, RZ, R8, 0xff, RZ, 0xc0, !PT ;  /* 0x000000ff08ff7812 */ /* 0x000fe2000780c0ff */
[----:B------:R-:W-:Y:S02]  /*ab90*/  IMAD.MOV.U32 R0, RZ, RZ, 0x1 ;  /* 0x00000001ff007424 */ /* 0x000fe400078e00ff */
[----:B------:R-:W-:-:S10]  /*aba0*/  IMAD.MOV.U32 R3, RZ, RZ, RZ ;  /* 0x000000ffff037224 */ /* 0x000fd400078e00ff */
[----:B------:R-:W-:Y:S05]  /*abb0*/  @!P0 BRA `(.L_x_294) ;  /* 0x0000000c00748947 */ /* 0x000fea0003800000 */
[----:B------:R-:W0:Y:S01]  /*abc0*/  LDC R0, c[0x0][0x28c] ;  /* 0x0000a300ff007b82 */ /* 0x000e220000000800 */
[----:B------:R-:W-:Y:S01]  /*abd0*/  ULDC UR5, c[0x0][0x658] ;  /* 0x0001960000057ab9 */ /* 0x000fe20000000800 */
[----:B------:R-:W-:Y:S01]  /*abe0*/  UMOV UR7, 0xffffffff ;  /* 0xffffffff00077882 */ /* 0x000fe20000000000 */
[----:B------:R-:W-:Y:S01]  /*abf0*/  ULDC UR6, c[0x0][0xc] ;  /* 0x0000030000067ab9 */ /* 0x000fe20000000800 */
[----:B------:R-:W-:Y:S01]  /*ac00*/  USHF.L.U32 UR9, UR7, UR5, URZ ;  /* 0x0000000507097299 */ /* 0x000fe2000800063f */
[----:B------:R-:W-:Y:S01]  /*ac10*/  BSSY B0, `(.L_x_294) ;  /* 0x00000d7000007945 */ /* 0x000fe20003800000 */
[----:B------:R-:W-:Y:S01]  /*ac20*/  UMOV UR8, 0x1 ;  /* 0x0000000100087882 */ /* 0x000fe20000000000 */
[----:B------:R-:W-:Y:S01]  /*ac30*/  ULDC UR7, c[0x0][0x10] ;  /* 0x0000040000077ab9 */ /* 0x000fe20000000800 */
[----:B------:R-:W1:Y:S01]  /*ac40*/  S2UR UR10, SR_CgaCtaId ;  /* 0x00000000000a79c3 */ /* 0x000e620000008800 */
[----:B------:R-:W-:Y:S01]  /*ac50*/  UIMAD.WIDE.U32 UR6, UR6, UR7, URZ ;  /* 0x00000007060672a5 */ /* 0x000fe2000f8e003f */
[----:B------:R-:W-:Y:S01]  /*ac60*/  IMAD.MOV.U32 R9, RZ, RZ, 0x1 ;  /* 0x00000001ff097424 */ /* 0x000fe200078e00ff */
[----:B------:R-:W-:Y:S01]  /*ac70*/  USHF.L.U32 UR5, UR8, UR5, URZ ;  /* 0x0000000508057299 */ /* 0x000fe2000800063f */
[----:B------:R-:W-:Y:S01]  /*ac80*/  LOP3.LUT R12, R19, 0x2, RZ, 0xfc, !PT ;  /* 0x00000002130c7812 */ /* 0x000fe200078efcff */
[----:B------:R-:W-:Y:S01]  /*ac90*/  ULDC UR4, c[0x0][0x600] ;  /* 0x0001800000047ab9 */ /* 0x000fe20000000800 */
[----:B------:R-:W-:Y:S01]  /*aca0*/  ULDC UR8, c[0x0][0x14] ;  /* 0x0000050000087ab9 */ /* 0x000fe20000000800 */
[----:B------:R-:W-:-:S02]  /*acb0*/  UIADD3 UR4, UR4, -0x1, URZ ;  /* 0xffffffff04047890 */ /* 0x000fc4000fffe03f */
[----:B------:R-:W-:Y:S02]  /*acc0*/  UIMAD.WIDE.U32 UR30, UR6, UR8, URZ ;  /* 0x00000008061e72a5 */ /* 0x000fe4000f8e003f */
[----:B------:R-:W-:Y:S02]  /*acd0*/  UIMAD UR7, UR7, UR8, URZ ;  /* 0x00000008070772a4 */ /* 0x000fe4000f8e023f */
[----:B------:R-:W-:Y:S02]  /*ace0*/  ULOP3.LUT UR6, URZ, UR9, URZ, 0x33, !UPT ;  /* 0x000000093f067292 */ /* 0x000fe4000f8e333f */
[----:B------:R-:W-:Y:S01]  /*acf0*/  UIADD3 UR7, UR31, UR7, URZ ;  /* 0x000000071f077290 */ /* 0x000fe2000fffe03f */
[----:B0-----:R-:W-:Y:S01]  /*ad00*/  VIADD R0, R0, 0x7f ;  /* 0x0000007f00007836 */ /* 0x001fe20000000000 */
[----:B------:R-:W-:-:S04]  /*ad10*/  ULDC.64 UR38, c[0x0][0x198] ;  /* 0x0000660000267ab9 */ /* 0x000fc80000000a00 */
[----:B------:R-:W-:Y:S01]  /*ad20*/  SHF.R.S32.HI R3, RZ, 0x1f, R0 ;  /* 0x0000001fff037819 */ /* 0x000fe20000011400 */
[----:B-1----:R-:W-:-:S03]  /*ad30*/  IMAD.U32 R10, RZ, RZ, UR10 ;  /* 0x0000000aff0a7e24 */ /* 0x002fc6000f8e00ff */
[----:B------:R-:W-:Y:S01]  /*ad40*/  LEA.HI R3, R3, R0, RZ, 0x7 ;  /* 0x0000000003037211 */ /* 0x000fe200078f38ff */
[----:B------:R-:W-:-:S03]  /*ad50*/  IMAD.MOV.U32 R0, RZ, RZ, 0x1 ;  /* 0x00000001ff007424 */ /* 0x000fc600078e00ff */
[----:B------:R-:W-:Y:S01]  /*ad60*/  SHF.R.S32.HI R8, RZ, 0x7, R3 ;  /* 0x00000007ff087819 */ /* 0x000fe20000011403 */
[----:B------:R-:W-:-:S04]  /*ad70*/  IMAD.MOV.U32 R3, RZ, RZ, RZ ;  /* 0x000000ffff037224 */ /* 0x000fc800078e00ff */
[----:B------:R-:W-:-:S07]  /*ad80*/  VIADD R11, R8, 0x1 ;  /* 0x00000001080b7836 */ /* 0x000fce0000000000 */
.L_x_305:
[----:B------:R-:W-:-:S03]  /*ad90*/  UMOV UR8, 0xffffffff ;  /* 0xffffffff00087882 */ /* 0x000fc60000000000 */
[----:B------:R-:W-:Y:S05]  /*ada0*/  BRA.DIV UR8, `(.L_x_295) ;  /* 0x0000000e08987947 */ /* 0x000fea000b800000 */
[----:B------:R-:W-:-:S13]  /*adb0*/  ELECT P6, URZ, PT ;  /* 0x00000000003f782f */ /* 0x000fda00038c0000 */
.L_x_314:
[----:B------:R-:W0:Y:S01]  /*adc0*/  LDC R4, c[0x0][0x28c] ;  /* 0x0000a300ff047b82 */ /* 0x000e220000000800 */
[----:B------:R-:W-:Y:S01]  /*add0*/  BSSY B1, `(.L_x_296) ;  /* 0x0000047000017945 */ /* 0x000fe20003800000 */
[----:B0-----:R-:W-:-:S13]  /*ade0*/  ISETP.LT.OR P6, PT, R4, 0x1, !P6 ;  /* 0x000000010400780c */ /* 0x001fda00077c1670 */
[----:B------:R-:W-:Y:S05]  /*adf0*/  @P6 BRA `(.L_x_297) ;  /* 0x0000000400106947 */ /* 0x000fea0003800000 */
[----:B------:R-:W-:Y:S02]  /*ae00*/  IMAD R13, R13, 0x2, R10 ;  /* 0x000000020d0d7824 */ /* 0x000fe400078e020a */
[----:B------:R-:W-:Y:S02]  /*ae10*/  IMAD.SHL.U32 R15, R7, 0x100, RZ ;  /* 0x00000100070f7824 */ /* 0x000fe400078e00ff */
[----:B------:R-:W-:Y:S02]  /*ae20*/  IMAD.MOV.U32 R21, RZ, RZ, RZ ;  /* 0x000000ffff157224 */ /* 0x000fe400078e00ff */
[----:B------:R-:W-:Y:S02]  /*ae30*/  IMAD.MOV.U32 R4, RZ, RZ, R11 ;  /* 0x000000ffff047224 */ /* 0x000fe400078e000b */
[----:B------:R-:W-:Y:S02]  /*ae40*/  IMAD.MOV.U32 R5, RZ, RZ, R0 ;  /* 0x000000ffff057224 */ /* 0x000fe400078e0000 */
[----:B------:R-:W-:-:S02]  /*ae50*/  IMAD.MOV.U32 R7, RZ, RZ, R3 ;  /* 0x000000ffff077224 */ /* 0x000fc400078e0003 */
[----:B------:R-:W-:-:S07]  /*ae60*/  IMAD.SHL.U32 R20, R13, 0x40, RZ ;  /* 0x000000400d147824 */ /* 0x000fce00078e00ff */
.L_x_300:
[----:B------:R-:W0:Y:S01]  /*ae70*/  S2UR UR8, SR_CgaCtaId ;  /* 0x00000000000879c3 */ /* 0x000e220000008800 */
[----:B------:R-:W-:Y:S02]  /*ae80*/  MOV R13, 0x400 ;  /* 0x00000400000d7802 */ /* 0x000fe40000000f00 */
[----:B------:R-:W-:-:S13]  /*ae90*/  LOP3.LUT P1, RZ, R18, 0x7f, RZ, 0xc0, !PT ;  /* 0x0000007f12ff7812 */ /* 0x000fda000782c0ff */
[----:B------:R-:W1:Y:S01]  /*aea0*/  @!P1 LDC R14, c[0x0][0x500] ;  /* 0x00014000ff0e9b82 */ /* 0x000e620000000800 */
[----:B0-----:R-:W-:-:S05]  /*aeb0*/  IMAD.U32 R10, RZ, RZ, UR8 ;  /* 0x00000008ff0a7e24 */ /* 0x001fca000f8e00ff */
[----:B------:R-:W-:Y:S02]  /*aec0*/  LEA R24, R10, R13, 0x18 ;  /* 0x0000000d0a187211 */ /* 0x000fe400078ec0ff */
[----:B------:R-:W-:-:S03]  /*aed0*/  SHF.L.U32 R13, R5, 0x1f, RZ ;  /* 0x0000001f050d7819 */ /* 0x000fc600000006ff */
[----:B------:R-:W-:-:S04]  /*aee0*/  IMAD R22, R7, 0x8, R24 ;  /* 0x0000000807167824 */ /* 0x000fc800078e0218 */
[----:B------:R-:W0:Y:S02]  /*aef0*/  SYNCS.PHASECHK.TRANS64.TRYWAIT P0, [R22+URZ+0x10], R13 ;  /* 0x0000100d160075a7 */ /* 0x000e24000800017f */
[----:B01----:R-:W-:Y:S05]  /*af00*/  @!P0 BRA `(.L_x_298) ;  /* 0x0000000c00608947 */ /* 0x003fea0003800000 */
.L_x_315:
[----:B0-----:R-:W-:Y:S01]  /*af10*/  PRMT R13, R12, 0x9910, RZ ;  /* 0x000099100c0d7816 */ /* 0x001fe200000000ff */
[----:B------:R0:W-:Y:S03]  /*af20*/  @!P1 SYNCS.ARRIVE.TRANS64 RZ, [R22+URZ], R14 ;  /* 0x0000000e16ff99a7 */ /* 0x0001e6000800003f */
[----:B------:R-:W-:-:S13]  /*af30*/  ISETP.NE.AND P0, PT, R13, 0x2, PT ;  /* 0x000000020d00780c */ /* 0x000fda0003f05270 */
[----:B0-----:R-:W-:Y:S05]  /*af40*/  @P0 BRA `(.L_x_299) ;  /* 0x0000000000040947 */ /* 0x001fea0003800000 */
[----:B------:R-:W-:Y:S01]  /*af50*/  BPT.TRAP 0x1 ;  /* 0x000000040000795c */ /* 0x000fe20000300000 */
.L_x_299:
[----:B------:R-:W-:Y:S01]  /*af60*/  IMAD R13, R7, 0x4, R10 ;  /* 0x00000004070d7824 */ /* 0x000fe200078e020a */
[----:B------:R-:W-:Y:S01]  /*af70*/  R2UR UR34, R21 ;  /* 0x00000000152272ca */ /* 0x000fe200000e0000 */
[----:B------:R-:W-:Y:S01]  /*af80*/  VIADD R4, R4, 0xffffffff ;  /* 0xffffffff04047836 */ /* 0x000fe20000000000 */
[----:B------:R-:W-:Y:S01]  /*af90*/  R2UR UR33, R22 ;  /* 0x00000000162172ca */ /* 0x000fe200000e0000 */
[----:B------:R-:W-:Y:S01]  /*afa0*/  IMAD.SHL.U32 R13, R13, 0x1000, RZ ;  /* 0x000010000d0d7824 */ /* 0x000fe200078e00ff */
[----:B------:R-:W-:Y:S01]  /*afb0*/  R2UR UR36, R6 ;  /* 0x00000000062472ca */ /* 0x000fe200000e0000 */
[----:B------:R-:W-:Y:S01]  /*afc0*/  UIADD3 UR14, UP0, UR38, 0xf0, URZ ;  /* 0x000000f0260e7890 */ /* 0x000fe2000ff1e03f */
[----:B------:R-:W-:Y:S01]  /*afd0*/  R2UR UR35, R20 ;  /* 0x00000000142372ca */ /* 0x000fe200000e0000 */
[--C-:B------:R-:W-:Y:S01]  /*afe0*/  IMAD R13, R13, 0x2, R24.reuse ;  /* 0x000000020d0d7824 */ /* 0x100fe200078e0218 */
[----:B------:R-:W-:Y:S01]  /*aff0*/  R2UR UR19, R15 ;  /* 0x000000000f1372ca */ /* 0x000fe200000e0000 */
[----:B------:R-:W-:Y:S01]  /*b000*/  IMAD R24, R7, 0x10000, R24 ;  /* 0x0001000007187824 */ /* 0x000fe200078e0218 */
[----:B------:R-:W-:Y:S01]  /*b010*/  UIADD3 UR40, UP1, UR38, 0x1f0, URZ ;  /* 0x000001f026287890 */ /* 0x000fe2000ff3e03f */
[----:B------:R-:W-:Y:S01]  /*b020*/  ISETP.GT.AND P1, PT, R4, 0x1, PT ;  /* 0x000000010400780c */ /* 0x000fe20003f24270 */
[----:B------:R-:W-:Y:S01]  /*b030*/  UIADD3.X UR15, URZ, UR39, URZ, UP0, !UPT ;  /* 0x000000273f0f7290 */ /* 0x000fe200087fe43f */
[----:B------:R-:W-:Y:S01]  /*b040*/  R2UR UR24, R13 ;  /* 0x000000000d1872ca */ /* 0x000fe200000e0000 */
[----:B------:R-:W-:Y:S01]  /*b050*/  UIADD3 UR26, UR34, 0x40, URZ ;  /* 0x00000040221a7890 */ /* 0x000fe2000fffe03f */
[----:B------:R-:W-:Y:S01]  /*b060*/  R2UR UR8, R24 ;  /* 0x00000000180872ca */ /* 0x000fe200000e0000 */
[----:B------:R-:W-:Y:S01]  /*b070*/  UIADD3.X UR41, URZ, UR39, URZ, UP1, !UPT ;  /* 0x000000273f297290 */ /* 0x000fe20008ffe43f */
[----:B------:R-:W-:Y:S01]  /*b080*/  VIADD R7, R7, 0x1 ;  /* 0x0000000107077836 */ /* 0x000fe20000000000 */
[----:B------:R-:W-:Y:S01]  /*b090*/  UMOV UR13, 0x30000 ;  /* 0x00030000000d7882 */ /* 0x000fe20000000000 */
[----:B------:R-:W-:Y:S01]  /*b0a0*/  UMOV UR22, 0x0 ;  /* 0x0000000000167882 */ /* 0x000fe20000000000 */
[----:B------:R-:W-:Y:S01]  /*b0b0*/  UMOV UR23, 0x10000000 ;  /* 0x1000000000177882 */ /* 0x000fe20000000000 */
[----:B------:R-:W-:Y:S01]  /*b0c0*/  UMOV UR25, UR33 ;  /* 0x0000002100197c82 */ /* 0x000fe20008000000 */
[----:B------:R-:W-:Y:S01]  /*b0d0*/  ISETP.NE.AND P0, PT, R7, 0x2, PT ;  /* 0x000000020700780c */ /* 0x000fe20003f05270 */
[----:B------:R-:W-:Y:S01]  /*b0e0*/  UMOV UR28, UR36 ;  /* 0x00000024001c7c82 */ /* 0x000fe20008000000 */
[----:B------:R-:W-:Y:S01]  /*b0f0*/  UMOV UR27, UR35 ;  /* 0x00000023001b7c82 */ /* 0x000fe20008000000 */
[----:B------:R-:W-:Y:S01]  /*b100*/  UMOV UR17, UR33 ;  /* 0x0000002100117c82 */ /* 0x000fe20008000000 */
[----:B------:R-:W-:Y:S01]  /*b110*/  UIADD3 UR32, UR24, 0x100, URZ ;  /* 0x0000010018207890 */ /* 0x000fe2000fffe03f */
[----:B------:R-:W-:Y:S01]  /*b120*/  SEL R14, RZ, 0x1, P0 ;  /* 0x00000001ff0e7807 */ /* 0x000fe20000000000 */
[----:B------:R-:W-:Y:S01]  /*b130*/  UIADD3 UR24, UR24, 0x4100, URZ ;  /* 0x0000410018187890 */ /* 0x000fe2000fffe03f */
[----:B------:R-:W-:Y:S01]  /*b140*/  VIADD R21, R21, 0x80 ;  /* 0x0000008015157836 */ /* 0x000fe20000000000 */
[----:B------:R-:W-:Y:S01]  /*b150*/  UIADD3 UR16, UR8, 0x10100, URZ ;  /* 0x0001010008107890 */ /* 0x000fe2000fffe03f */
[----:B------:R-:W-:Y:S01]  /*b160*/  LOP3.LUT R5, R5, R14, RZ, 0x3c, !PT ;  /* 0x0000000e05057212 */ /* 0x000fe200078e3cff */
[----:B------:R-:W-:Y:S01]  /*b170*/  UIADD3 UR8, UR8, 0x18100, URZ ;  /* 0x0001810008087890 */ /* 0x000fe2000fffe03f */
[----:B------:R-:W-:Y:S01]  /*b180*/  SEL R7, R7, RZ, P0 ;  /* 0x000000ff07077207 */ /* 0x000fe20000000000 */
[----:B------:R-:W-:Y:S01]  /*b190*/  UMOV UR18, UR34 ;  /* 0x0000002200127c82 */ /* 0x000fe20008000000 */
[----:B------:R-:W-:Y:S01]  /*b1a0*/  UMOV UR20, UR36 ;  /* 0x0000002400147c82 */ /* 0x000fe20008000000 */
[----:B------:R0:W-:Y:S01]  /*b1b0*/  UTMALDG.3D.MULTICAST [UR32], [UR14], UR13, desc[UR22] ;  /* 0x000016200e0073b4 */ /* 0x0001e2000801180d */
[----:B------:R-:W-:Y:S01]  /*b1c0*/  UMOV UR9, UR33 ;  /* 0x0000002100097c82 */ /* 0x000fe20008000000 */
[----:B------:R-:W-:Y:S01]  /*b1d0*/  UMOV UR11, UR19 ;  /* 0x00000013000b7c82 */ /* 0x000fe20008000000 */
[----:B------:R-:W-:Y:S01]  /*b1e0*/  UMOV UR12, UR36 ;  /* 0x00000024000c7c82 */ /* 0x000fe20008000000 */
[----:B------:R-:W-:Y:S01]  /*b1f0*/  UMOV UR10, UR26 ;  /* 0x0000001a000a7c82 */ /* 0x000fe20008000000 */
[----:B------:R0:W-:Y:S01]  /*b200*/  UTMALDG.3D.MULTICAST [UR24], [UR14], UR13, desc[UR22] ;  /* 0x000016180e0073b4 */ /* 0x0001e2000801180d */
[----:B------:R0:W-:Y:S01]  /*b210*/  UTMALDG.3D [UR16], [UR40], desc[UR22] ;  /* 0x00001610280075b4 */ /* 0x0001e20008011000 */
[----:B------:R0:W-:Y:S02]  /*b220*/  UTMALDG.3D [UR8], [UR40], desc[UR22] ;  /* 0x00001608280075b4 */ /* 0x0001e40008011000 */
[----:B0-----:R-:W-:Y:S05]  /*b230*/  @P1 BRA `(.L_x_300) ;  /* 0xfffffffc000c1947 */ /* 0x001fea000383ffff */
.L_x_297:
[----:B------:R-:W-:Y:S05]  /*b240*/  BSYNC B1 ;  /* 0x0000000000017941 */ /* 0x000fea0003800000 */
.L_x_296:
[----:B------:R-:W-:Y:S01]  /*b250*/  LOP3.LUT P1, RZ, R9, 0xff, RZ, 0xc0, !PT ;  /* 0x000000ff09ff7812 */ /* 0x000fe2000782c0ff */
[----:B------:R-:W-:Y:S01]  /*b260*/  IMAD.IADD R3, R8, 0x1, R3 ;  /* 0x0000000108037824 */ /* 0x000fe200078e0203 */
[----:B------:R-:W-:Y:S01]  /*b270*/  IADD3 R16, P2, R16, UR30, RZ ;  /* 0x0000001e10107c10 */ /* 0x000fe2000ff5e0ff */
[----:B------:R-:W-:Y:S01]  /*b280*/  ULDC.64 UR8, c[0x0][0x650] ;  /* 0x0001940000087ab9 */ /* 0x000fe20000000a00 */
[----:B------:R-:W-:Y:S01]  /*b290*/  BSSY B1, `(.L_x_301) ;  /* 0x000006c000017945 */ /* 0x000fe20003800000 */
[----:B------:R-:W-:Y:S01]  /*b2a0*/  IMAD.MOV.U32 R13, RZ, RZ, -0x1 ;  /* 0xffffffffff0d7424 */ /* 0x000fe200078e00ff */
[----:B------:R-:W-:Y:S01]  /*b2b0*/  ISETP.GT.U32.AND P0, PT, R3, 0x1, PT ;  /* 0x000000010300780c */ /* 0x000fe20003f04070 */
[----:B------:R-:W-:Y:S01]  /*b2c0*/  IMAD.MOV.U32 R7, RZ, RZ, -0x1 ;  /* 0xffffffffff077424 */ /* 0x000fe200078e00ff */
[----:B------:R-:W-:Y:S01]  /*b2d0*/  SHF.R.U32.HI R4, RZ, 0x1, R3 ;  /* 0x00000001ff047819 */ /* 0x000fe20000011603 */
[----:B------:R-:W-:Y:S01]  /*b2e0*/  IMAD.MOV.U32 R6, RZ, RZ, -0x1 ;  /* 0xffffffffff067424 */ /* 0x000fe200078e00ff */
[----:B------:R-:W-:-:S02]  /*b2f0*/  ISETP.LT.U32.AND P0, PT, R8, 0x2, P0 ;  /* 0x000000020800780c */ /* 0x000fc40000701070 */
[----:B------:R-:W-:Y:S01]  /*b300*/  IADD3.X R17, R17, UR7, RZ, P2, !PT ;  /* 0x0000000711117c10 */ /* 0x000fe200097fe4ff */
[----:B------:R-:W0:Y:S01]  /*b310*/  @P1 S2R R10, SR_CgaCtaId ;  /* 0x00000000000a1919 */ /* 0x000e220000008800 */
[----:B------:R-:W-:Y:S02]  /*b320*/  @P1 MOV R5, 0x400 ;  /* 0x0000040000051802 */ /* 0x000fe40000000f00 */
[----:B------:R-:W-:Y:S02]  /*b330*/  ISETP.GE.U32.AND P2, PT, R16, UR8, PT ;  /* 0x0000000810007c0c */ /* 0x000fe4000bf46070 */
[----:B------:R-:W-:Y:S02]  /*b340*/  LOP3.LUT R4, R4, 0x1, RZ, 0xc0, !PT ;  /* 0x0000000104047812 */ /* 0x000fe400078ec0ff */
[----:B------:R-:W-:Y:S02]  /*b350*/  LOP3.LUT R3, R3, 0x1, RZ, 0xc0, !PT ;  /* 0x0000000103037812 */ /* 0x000fe400078ec0ff */
[----:B------:R-:W-:-:S02]  /*b360*/  PRMT R9, RZ, 0x7610, R9 ;  /* 0x00007610ff097816 */ /* 0x000fc40000000009 */
[----:B0-----:R-:W-:-:S04]  /*b370*/  @P1 LEA R5, R10, R5, 0x18 ;  /* 0x000000050a051211 */ /* 0x001fc800078ec0ff */
[----:B------:R0:W-:Y:S01]  /*b380*/  @P1 SYNCS.ARRIVE.TRANS64.A1T0 RZ, [R5+URZ+0x38], RZ ;  /* 0x000038ff05ff19a7 */ /* 0x0001e2000810003f */
[----:B------:R-:W-:-:S04]  /*b390*/  ISETP.NE.U32.AND P1, PT, R4, 0x1, PT ;  /* 0x000000010400780c */ /* 0x000fc80003f25070 */
[----:B------:R-:W-:Y:S02]  /*b3a0*/  ISETP.GT.U32.AND P1, PT, R8, 0x1, !P1 ;  /* 0x000000010800780c */ /* 0x000fe40004f24070 */
[----:B0-----:R-:W-:Y:S02]  /*b3b0*/  SEL R5, RZ, 0x1, !P0 ;  /* 0x00000001ff057807 */ /* 0x001fe40004000000 */
[----:B------:R-:W-:Y:S02]  /*b3c0*/  ISETP.GE.U32.AND.EX P0, PT, R17, UR9, PT, P2 ;  /* 0x0000000911007c0c */ /* 0x000fe4000bf06120 */
[----:B------:R-:W-:-:S04]  /*b3d0*/  SEL R4, RZ, 0x1, !P1 ;  /* 0x00000001ff047807 */ /* 0x000fc80004800000 */
[----:B------:R-:W-:Y:S02]  /*b3e0*/  LOP3.LUT R0, R4, R0, R5, 0x96, !PT ;  /* 0x0000000004007212 */ /* 0x000fe400078e9605 */
[----:B------:R-:W-:-:S05]  /*b3f0*/  PRMT R4, RZ, 0x7610, R4 ;  /* 0x00007610ff047816 */ /* 0x000fca0000000004 */
[----:B------:R-:W-:Y:S05]  /*b400*/  @P0 BRA `(.L_x_302) ;  /* 0x0000000400500947 */ /* 0x000fea0003800000 */
[----:B------:R-:W0:Y:S01]  /*b410*/  S2R R15, SR_CTAID.X ;  /* 0x00000000000f7919 */ /* 0x000e220000002500 */
[----:B------:R-:W-:Y:S01]  /*b420*/  ULDC.64 UR8, c[0x0][0x628] ;  /* 0x00018a0000087ab9 */ /* 0x000fe20000000a00 */
[----:B------:R-:W1:Y:S01]  /*b430*/  LDC R20, c[0x0][0x144] ;  /* 0x00005100ff147b82 */ /* 0x000e620000000800 */
[----:B------:R-:W-:Y:S01]  /*b440*/  ISETP.NE.U32.AND P0, PT, RZ, UR8, PT ;  /* 0x00000008ff007c0c */ /* 0x000fe2000bf05070 */
[----:B------:R-:W2:Y:S01]  /*b450*/  S2R R13, SR_CTAID.Y ;  /* 0x00000000000d7919 */ /* 0x000ea20000002600 */
[----:B------:R-:W-:Y:S01]  /*b460*/  ULDC UR11, c[0x0][0x630] ;  /* 0x00018c00000b7ab9 */ /* 0x000fe20000000800 */
[----:B------:R-:W-:Y:S01]  /*b470*/  ULDC UR12, c[0x0][0x150] ;  /* 0x00005400000c7ab9 */ /* 0x000fe20000000800 */
[----:B------:R-:W-:Y:S01]  /*b480*/  ISETP.NE.AND.EX P0, PT, RZ, UR9, PT, P0 ;  /* 0x00000009ff007c0c */ /* 0x000fe2000bf05300 */
[----:B------:R-:W-:Y:S02]  /*b490*/  IMAD.MOV.U32 R4, RZ, RZ, R16 ;  /* 0x000000ffff047224 */ /* 0x000fe400078e0010 */
[----:B------:R-:W-:Y:S01]  /*b4a0*/  IMAD.MOV.U32 R5, RZ, RZ, R17 ;  /* 0x000000ffff057224 */ /* 0x000fe200078e0011 */
[----:B0-----:R-:W-:-:S09]  /*b4b0*/  I2FP.F32.U32 R22, R15 ;  /* 0x0000000f00167245 */ /* 0x001fd20000201000 */
[----:B------:R-:W-:Y:S05]  /*b4c0*/  @!P0 BRA `(.L_x_303) ;  /* 0x0000000000288947 */ /* 0x000fea0003800000 */
[----:B------:R-:W-:Y:S02]  /*b4d0*/  ULDC UR10, c[0x0][0x634] ;  /* 0x00018d00000a7ab9 */ /* 0x000fe40000000800 */
[----:B------:R-:W-:-:S05]  /*b4e0*/  IADD3 R5, P0, R16, UR10, RZ ;  /* 0x0000000a10057c10 */ /* 0x000fca000ff1e0ff */
[----:B------:R-:W-:-:S04]  /*b4f0*/  IMAD.X R21, RZ, RZ, R17, P0 ;  /* 0x000000ffff157224 */ /* 0x000fc800000e0611 */
[----:B------:R-:W-:-:S04]  /*b500*/  IMAD.WIDE.U32 R6, R21, UR8, RZ ;  /* 0x0000000815067c25 */ /* 0x000fc8000f8e00ff */
[----:B------:R-:W-:-:S04]  /*b510*/  IMAD.WIDE.U32 R6, P0, R5, UR9, R6 ;  /* 0x0000000905067c25 */ /* 0x000fc8000f800006 */
[----:B------:R-:W-:-:S04]  /*b520*/  IMAD.WIDE.U32 R4, R5, UR8, RZ ;  /* 0x0000000805047c25 */ /* 0x000fc8000f8e00ff */
[----:B------:R-:W-:Y:S01]  /*b530*/  IMAD.MOV.U32 R4, RZ, RZ, R7 ;  /* 0x000000ffff047224 */ /* 0x000fe200078e0007 */
[----:B------:R-:W-:Y:S01]  /*b540*/  IADD3 RZ, P1, R5, R6, RZ ;  /* 0x0000000605ff7210 */ /* 0x000fe20007f3e0ff */
[----:B------:R-:W-:-:S04]  /*b550*/  IMAD.X R5, RZ, RZ, RZ, P0 ;  /* 0x000000ffff057224 */ /* 0x000fc800000e06ff */
[----:B------:R-:W-:-:S08]  /*b560*/  IMAD.WIDE.U32.X R4, R21, UR9, R4, P1 ;  /* 0x0000000915047c25 */ /* 0x000fd000088e0404 */
.L_x_303:
[----:B------:R-:W-:Y:S01]  /*b570*/  FMUL R22, R22, UR12 ;  /* 0x0000000c16167c20 */ /* 0x000fe20008400000 */
[--C-:B------:R-:W-:Y:S01]  /*b580*/  SHF.R.U64 R14, R4, UR11, R5.reuse ;  /* 0x0000000b040e7c19 */ /* 0x100fe20008001205 */
[----:B------:R-:W-:Y:S01]  /*b590*/  ULDC.64 UR8, c[0x0][0x620] ;  /* 0x0001880000087ab9 */ /* 0x000fe20000000a00 */
[----:B------:R-:W-:Y:S01]  /*b5a0*/  SHF.R.U32.HI R4, RZ, UR11, R5 ;  /* 0x0000000bff047c19 */ /* 0x000fe20008011605 */
[----:B------:R-:W-:Y:S01]  /*b5b0*/  ULDC.64 UR10, c[0x0][0x640] ;  /* 0x00019000000a7ab9 */ /* 0x000fe20000000a00 */
[----:B------:R-:W-:Y:S01]  /*b5c0*/  IADD3 R5, P0, RZ, -R14, RZ ;  /* 0x8000000eff057210 */ /* 0x000fe20007f1e0ff */
[----:B------:R-:W0:Y:S04]  /*b5d0*/  F2I.U32.TRUNC.NTZ R22, R22 ;  /* 0x0000001600167305 */ /* 0x000e28000020f000 */
[----:B------:R-:W-:Y:S01]  /*b5e0*/  IMAD.X R4, RZ, RZ, ~R4, P0 ;  /* 0x000000ffff047224 */ /* 0x000fe200000e0e04 */
[----:B------:R-:W-:-:S03]  /*b5f0*/  ISETP.NE.U32.AND P0, PT, RZ, UR10, PT ;  /* 0x0000000aff007c0c */ /* 0x000fc6000bf05070 */
[----:B------:R-:W-:Y:S01]  /*b600*/  IMAD R4, R4, UR8, RZ ;  /* 0x0000000804047c24 */ /* 0x000fe2000f8e02ff */
[----:B------:R-:W-:-:S03]  /*b610*/  ISETP.NE.AND.EX P0, PT, RZ, UR11, PT, P0 ;  /* 0x0000000bff007c0c */ /* 0x000fc6000bf05300 */
[C---:B------:R-:W-:Y:S01]  /*b620*/  IMAD R7, R5.reuse, UR9, R4 ;  /* 0x0000000905077c24 */ /* 0x040fe2000f8e0204 */
[----:B------:R-:W-:Y:S01]  /*b630*/  ULDC UR9, c[0x0][0x154] ;  /* 0x0000550000097ab9 */ /* 0x000fe20000000800 */
[----:B------:R-:W-:Y:S01]  /*b640*/  IMAD.WIDE.U32 R4, R5, UR8, R16 ;  /* 0x0000000805047c25 */ /* 0x000fe2000f8e0010 */
[----:B------:R-:W-:-:S03]  /*b650*/  ULDC UR8, c[0x0][0x618] ;  /* 0x0001860000087ab9 */ /* 0x000fc60000000800 */
[----:B0-----:R-:W-:Y:S02]  /*b660*/  IMAD.MOV R6, RZ, RZ, -R22 ;  /* 0x000000ffff067224 */ /* 0x001fe400078e0a16 */
[----:B------:R-:W-:Y:S02]  /*b670*/  IMAD.IADD R5, R5, 0x1, R7 ;  /* 0x0000000105057824 */ /* 0x000fe400078e0207 */
[----:B-1----:R-:W-:Y:S01]  /*b680*/  IMAD R15, R20, R6, R15 ;  /* 0x00000006140f7224 */ /* 0x002fe200078e020f */
[----:B--2---:R-:W-:Y:S01]  /*b690*/  I2FP.F32.U32 R6, R13 ;  /* 0x0000000d00067245 */ /* 0x004fe20000201000 */
[----:B------:R-:W0:Y:S01]  /*b6a0*/  LDC R20, c[0x0][0x148] ;  /* 0x00005200ff147b82 */ /* 0x000e220000000800 */
[--C-:B------:R-:W-:Y:S02]  /*b6b0*/  SHF.R.U64 R21, R4, UR8, R5.reuse ;  /* 0x0000000804157c19 */ /* 0x100fe40008001205 */
[----:B------:R-:W-:Y:S01]  /*b6c0*/  SHF.R.U32.HI R4, RZ, UR8, R5 ;  /* 0x00000008ff047c19 */ /* 0x000fe20008011605 */
[----:B------:R-:W-:Y:S01]  /*b6d0*/  FMUL R6, R6, UR9 ;  /* 0x0000000906067c20 */ /* 0x000fe20008400000 */
[----:B------:R-:W-:-:S02]  /*b6e0*/  ULDC UR8, c[0x0][0x608] ;  /* 0x0001820000087ab9 */ /* 0x000fc40000000800 */
[--C-:B------:R-:W-:Y:S01]  /*b6f0*/  SHF.R.U64 R23, R21, UR8, R4.reuse ;  /* 0x0000000815177c19 */ /* 0x100fe20008001204 */
[----:B------:R1:W2:Y:S01]  /*b700*/  F2I.U32.TRUNC.NTZ R24, R6 ;  /* 0x0000000600187305 */ /* 0x0002a2000020f000 */
[----:B------:R-:W-:Y:S01]  /*b710*/  SHF.R.U32.HI R4, RZ, UR8, R4 ;  /* 0x00000008ff047c19 */ /* 0x000fe20008011604 */
[----:B------:R-:W-:-:S03]  /*b720*/  ULDC UR8, c[0x0][0x658] ;  /* 0x0001960000087ab9 */ /* 0x000fc60000000800 */
[--C-:B------:R-:W-:Y:S02]  /*b730*/  SHF.R.U64 R22, R23, UR8, R4.reuse ;  /* 0x0000000817167c19 */ /* 0x100fe40008001204 */
[----:B------:R-:W-:-:S03]  /*b740*/  SHF.R.U32.HI R25, RZ, UR8, R4 ;  /* 0x00000008ff197c19 */ /* 0x000fc60008011604 */
[----:B------:R-:W-:Y:S02]  /*b750*/  IMAD.MOV.U32 R4, RZ, RZ, R22 ;  /* 0x000000ffff047224 */ /* 0x000fe400078e0016 */
[----:B------:R-:W-:Y:S01]  /*b760*/  IMAD.MOV.U32 R5, RZ, RZ, R25 ;  /* 0x000000ffff057224 */ /* 0x000fe200078e0019 */
[----:B-1----:R-:W-:Y:S06]  /*b770*/  @!P0 BRA `(.L_x_304) ;  /* 0x0000000000288947 */ /* 0x002fec0003800000 */
        /* <DEDUP_REMOVED lines=10> */
.L_x_304:
[----:B------:R-:W-:Y:S01]  /*b820*/  ISETP.NE.AND P0, PT, R2, 0x1, PT ;  /* 0x000000010200780c */ /* 0x000fe20003f05270 */
[----:B------:R-:W-:Y:S01]  /*b830*/  ULDC UR8, c[0x0][0x648] ;  /* 0x0001920000087ab9 */ /* 0x000fe20000000800 */
[----:B------:R-:W-:Y:S01]  /*b840*/  LOP3.LUT R23, R23, UR6, RZ, 0xc0, !PT ;  /* 0x0000000617177c12 */ /* 0x000fe2000f8ec0ff */
[----:B--2---:R-:W-:Y:S01]  /*b850*/  IMAD.MOV R24, RZ, RZ, -R24 ;  /* 0x000000ffff187224 */ /* 0x004fe200078e0a18 */
[----:B------:R-:W-:Y:S01]  /*b860*/  SHF.R.U64 R4, R4, UR8, R5 ;  /* 0x0000000804047c19 */ /* 0x000fe20008001205 */
[----:B------:R-:W-:Y:S01]  /*b870*/  ULDC UR8, c[0x0][0x638] ;  /* 0x00018e0000087ab9 */ /* 0x000fe20000000800 */
[----:B------:R-:W-:Y:S01]  /*b880*/  LOP3.LUT R21, R21, UR4, RZ, 0xc0, !PT ;  /* 0x0000000415157c12 */ /* 0x000fe2000f8ec0ff */
[----:B------:R-:W-:Y:S01]  /*b890*/  ULDC UR9, c[0x0][0x610] ;  /* 0x0001840000097ab9 */ /* 0x000fe20000000800 */
[----:B------:R-:W-:Y:S02]  /*b8a0*/  IMAD.MOV.U32 R6, RZ, RZ, R14 ;  /* 0x000000ffff067224 */ /* 0x000fe400078e000e */
[----:B------:R-:W-:-:S02]  /*b8b0*/  IMAD.MOV R5, RZ, RZ, -R4 ;  /* 0x000000ffff057224 */ /* 0x000fc400078e0a04 */
[----:B------:R-:W-:Y:S02]  /*b8c0*/  IMAD R4, R4, UR5, R23 ;  /* 0x0000000504047c24 */ /* 0x000fe4000f8e0217 */
[----:B0-----:R-:W-:Y:S02]  /*b8d0*/  @P0 IMAD R15, R20, R24, R13 ;  /* 0x00000018140f0224 */ /* 0x001fe400078e020d */
[----:B------:R-:W-:Y:S01]  /*b8e0*/  IMAD R22, R5, UR8, R22 ;  /* 0x0000000805167c24 */ /* 0x000fe2000f8e0216 */
[----:B------:R-:W-:Y:S01]  /*b8f0*/  ULDC UR8, c[0x0][0x600] ;  /* 0x0001800000087ab9 */ /* 0x000fe20000000800 */
[----:B------:R-:W-:Y:S02]  /*b900*/  IMAD R15, R4, UR9, R15 ;  /* 0x00000009040f7c24 */ /* 0x000fe4000f8e020f */
[----:B------:R-:W-:Y:S02]  /*b910*/  IMAD R22, R22, UR8, R21 ;  /* 0x0000000816167c24 */ /* 0x000fe4000f8e0215 */
[----:B------:R-:W-:-:S03]  /*b920*/  IMAD.MOV.U32 R4, RZ, RZ, 0x1 ;  /* 0x00000001ff047424 */ /* 0x000fc600078e00ff */
[----:B------:R-:W-:Y:S02]  /*b930*/  SEL R7, R22, R15, !P0 ;  /* 0x0000000f16077207 */ /* 0x000fe40004000000 */
[----:B------:R-:W-:-:S07]  /*b940*/  SEL R13, R15, R22, !P0 ;  /* 0x000000160f0d7207 */ /* 0x000fce0004000000 */
.L_x_302:
[----:B------:R-:W-:Y:S05]  /*b950*/  BSYNC B1 ;  /* 0x0000000000017941 */ /* 0x000fea0003800000 */
.L_x_301:
[----:B------:R-:W-:-:S13]  /*b960*/  LOP3.LUT P0, RZ, R4, 0xff, RZ, 0xc0, !PT ;  /* 0x000000ff04ff7812 */ /* 0x000fda000780c0ff */
[----:B------:R-:W-:Y:S05]  /*b970*/  @P0 BRA `(.L_x_305) ;  /* 0xfffffff400040947 */ /* 0x000fea000383ffff */
[----:B------:R-:W-:Y:S05]  /*b980*/  BSYNC B0 ;  /* 0x0000000000007941 */ /* 0x000fea0003800000 */
.L_x_294:
[----:B------:R-:W-:-:S03]  /*b990*/  UMOV UR8, 0xffffffff ;  /* 0xffffffff00087882 */ /* 0x000fc60000000000 */
[----:B------:R-:W-:Y:S05]  /*b9a0*/  BRA.DIV UR8, `(.L_x_306) ;  /* 0x0000000208cc7947 */ /* 0x000fea000b800000 */
[----:B------:R-:W-:-:S13]  /*b9b0*/  ELECT P6, URZ, PT ;  /* 0x00000000003f782f */ /* 0x000fda00038c0000 */
.L_x_318:
[----:B------:R-:W-:Y:S04]  /*b9c0*/  BSSY B0, `(.L_x_307) ;  /* 0x0000019000007945 */ /* 0x000fe80003800000 */
[----:B------:R-:W-:Y:S05]  /*b9d0*/  @!P6 BRA `(.L_x_308) ;  /* 0x00000000005ce947 */ /* 0x000fea0003800000 */
[----:B------:R-:W-:-:S04]  /*b9e0*/  LOP3.LUT R19, R19, 0x2, RZ, 0xfc, !PT ;  /* 0x0000000213137812 */ /* 0x000fc800078efcff */
[----:B------:R-:W-:-:S13]  /*b9f0*/  ISETP.NE.AND P0, PT, R19, 0x3, PT ;  /* 0x000000031300780c */ /* 0x000fda0003f05270 */
[----:B------:R-:W-:Y:S05]  /*ba00*/  @!P0 BRA `(.L_x_309) ;  /* 0x0000000000048947 */ /* 0x000fea0003800000 */
[----:B------:R-:W-:Y:S01]  /*ba10*/  BPT.TRAP 0x1 ;  /* 0x000000040000795c */ /* 0x000fe20000300000 */
.L_x_309:
[----:B------:R-:W0:Y:S01]  /*ba20*/  S2R R5, SR_CgaCtaId ;  /* 0x0000000000057919 */ /* 0x000e220000008800 */
[----:B------:R-:W-:Y:S02]  /*ba30*/  MOV R2, 0x400 ;  /* 0x0000040000027802 */ /* 0x000fe40000000f00 */
[----:B------:R-:W-:Y:S02]  /*ba40*/  SHF.L.U32 R4, R0, 0x1f, RZ ;  /* 0x0000001f00047819 */ /* 0x000fe400000006ff */
[----:B0-----:R-:W-:-:S05]  /*ba50*/  LEA R2, R5, R2, 0x18 ;  /* 0x0000000205027211 */ /* 0x001fca00078ec0ff */
[----:B------:R-:W-:-:S04]  /*ba60*/  VIADD R2, R2, 0x10 ;  /* 0x0000001002027836 */ /* 0x000fc80000000000 */
[C---:B------:R-:W-:Y:S02]  /*ba70*/  IMAD R7, R3.reuse, 0x8, R2 ;  /* 0x0000000803077824 */ /* 0x040fe400078e0202 */
[----:B------:R-:W-:Y:S02]  /*ba80*/  VIADD R3, R3, 0x1 ;  /* 0x0000000103037836 */ /* 0x000fe40000000000 */
[----:B------:R-:W0:Y:S03]  /*ba90*/  SYNCS.PHASECHK.TRANS64.TRYWAIT P0, [R7+URZ], R4 ;  /* 0x00000004070075a7 */ /* 0x000e26000800017f */
[----:B------:R-:W-:-:S04]  /*baa0*/  ISETP.NE.AND P1, PT, R3, 0x2, PT ;  /* 0x000000020300780c */ /* 0x000fc80003f25270 */
[----:B------:R-:W-:Y:S02]  /*bab0*/  SEL R5, RZ, 0x1, P1 ;  /* 0x00000001ff057807 */ /* 0x000fe40000800000 */
[----:B------:R-:W-:Y:S02]  /*bac0*/  SEL R3, R3, RZ, P1 ;  /* 0x000000ff03037207 */ /* 0x000fe40000800000 */
[----:B------:R-:W-:Y:S01]  /*bad0*/  LOP3.LUT R0, R0, R5, RZ, 0x3c, !PT ;  /* 0x0000000500007212 */ /* 0x000fe200078e3cff */
[----:B0-----:R-:W-:Y:S06]  /*bae0*/  @!P0 BRA `(.L_x_310) ;  /* 0x00000000009c8947 */ /* 0x001fec0003800000 */
.L_x_319:
[----:B------:R-:W-:Y:S01]  /*baf0*/  IMAD R3, R3, 0x8, R2 ;  /* 0x0000000803037824 */ /* 0x000fe200078e0202 */
[----:B------:R-:W-:-:S07]  /*bb00*/  SHF.L.U32 R0, R0, 0x1f, RZ ;  /* 0x0000001f00007819 */ /* 0x000fce00000006ff */
.L_x_311:
[----:B-1----:R1:W2:Y:S02]  /*bb10*/  SYNCS.PHASECHK.TRANS64.TRYWAIT P0, [R3+URZ], R0 ;  /* 0x00000000030075a7 */ /* 0x0022a4000800017f */
[----:B--2---:R-:W-:Y:S05]  /*bb20*/  @!P0 NANOSLEEP.SYNCS 0x989680 ;  /* 0x009896800000895d */ /* 0x004fea0003900000 */
[----:B------:R-:W2:Y:S02]  /*bb30*/  @!P0 SYNCS.PHASECHK.TRANS64 P0, [R3+URZ], R0 ;  /* 0x00000000030085a7 */ /* 0x000ea4000800007f */
[----:B--2---:R-:W-:Y:S05]  /*bb40*/  @!P0 BRA `(.L_x_311) ;  /* 0xfffffffc00f08947 */ /* 0x004fea000383ffff */
.L_x_308:
[----:B------:R-:W-:Y:S05]  /*bb50*/  BSYNC B0 ;  /* 0x0000000000007941 */ /* 0x000fea0003800000 */
.L_x_307:
[----:B------:R-:W-:Y:S05]  /*bb60*/  EXIT ;  /* 0x000000000000794d */ /* 0x000fea0003800000 */
.L_x_21:
[----:B---3--:R3:W4:Y:S02]  /*bb70*/  SYNCS.PHASECHK.TRANS64.TRYWAIT P1, [R3+URZ], R0 ;  /* 0x00000000030075a7 */ /* 0x008724000802017f */
[----:B----4-:R-:W-:Y:S05]  /*bb80*/  @!P1 NANOSLEEP.SYNCS 0x989680 ;  /* 0x009896800000995d */ /* 0x010fea0003900000 */
[----:B------:R-:W4:Y:S02]  /*bb90*/  @!P1 SYNCS.PHASECHK.TRANS64 P1, [R3+URZ], R0 ;  /* 0x00000000030095a7 */ /* 0x000f24000802007f */
[----:B----4-:R-:W-:Y:S05]  /*bba0*/  @!P1 BRA `(.L_x_21) ;  /* 0xfffffffc00f09947 */ /* 0x010fea000383ffff */
[----:B------:R-:W-:Y:S05]  /*bbb0*/  BRA `(.L_x_20) ;  /* 0xffffff58002c7947 */ /* 0x000fea000383ffff */
.L_x_26:
[----:B-1----:R1:W2:Y:S02]  /*bbc0*/  SYNCS.PHASECHK.TRANS64.TRYWAIT P1, [R5+URZ], R4 ;  /* 0x00000004050075a7 */ /* 0x0022a4000802017f */
[----:B--2---:R-:W-:Y:S05]  /*bbd0*/  @!P1 NANOSLEEP.SYNCS 0x989680 ;  /* 0x009896800000995d */ /* 0x004fea0003900000 */
[----:B------:R-:W2:Y:S02]  /*bbe0*/  @!P1 SYNCS.PHASECHK.TRANS64 P1, [R5+URZ], R4 ;  /* 0x00000004050095a7 */ /* 0x000ea4000802007f */
[----:B--2---:R-:W-:Y:S05]  /*bbf0*/  @!P1 BRA `(.L_x_26) ;  /* 0xfffffffc00f09947 */ /* 0x004fea000383ffff */
[----:B------:R-:W-:Y:S05]  /*bc00*/  BRA `(.L_x_25) ;  /* 0xffffff5c00a87947 */ /* 0x000fea000383ffff */
.L_x_295:
[----:B------:R-:W-:Y:S01]  /*bc10*/  BSSY B1, `(.L_x_312) ;  /* 0x0000006000017945 */ /* 0x000fe20003800000 */
[----:B------:R-:W-:-:S07]  /*bc20*/  IMAD.MOV.U32 R15, RZ, RZ, -0x1 ;  /* 0xffffffffff0f7424 */ /* 0x000fce00078e00ff */
[----:B------:R-:W-:Y:S05]  /*bc30*/  WARPSYNC.COLLECTIVE R15, `(.L_x_313) ;  /* 0x000000000f0c7348 */ /* 0x000fea0003c00000 */
[----:B------:R-:W-:Y:S02]  /*bc40*/  ELECT P6, UR62, PT ;  /* 0x00000000003e782f */ /* 0x000fe400038c0000 */
[----:B------:R-:W-:Y:S01]  /*bc50*/  MOV R14, UR62 ;  /* 0x0000003e000e7c02 */ /* 0x000fe20008000f00 */
[----:B------:R-:W-:Y:S10]  /*bc60*/  ENDCOLLECTIVE ;  /* 0x000000000000791b */ /* 0x000ff40003800000 */
.L_x_313:
[----:B------:R-:W-:Y:S05]  /*bc70*/  BSYNC B1 ;  /* 0x0000000000017941 */ /* 0x000fea0003800000 */
.L_x_312:
[----:B------:R-:W-:Y:S05]  /*bc80*/  BRA `(.L_x_314) ;  /* 0xfffffff0004c7947 */ /* 0x000fea000383ffff */
.L_x_298:
[----:B0-----:R0:W1:Y:S02]  /*bc90*/  SYNCS.PHASECHK.TRANS64.TRYWAIT P0, [R22+URZ+0x10], R13 ;  /* 0x0000100d160075a7 */ /* 0x001064000800017f */
[----:B-1----:R-:W-:Y:S05]  /*bca0*/  @!P0 NANOSLEEP.SYNCS 0x989680 ;  /* 0x009896800000895d */ /* 0x002fea0003900000 */
[----:B------:R-:W1:Y:S02]  /*bcb0*/  @!P0 SYNCS.PHASECHK.TRANS64 P0, [R22+URZ+0x10], R13 ;  /* 0x0000100d160085a7 */ /* 0x000e64000800007f */
[----:B-1----:R-:W-:Y:S05]  /*bcc0*/  @!P0 BRA `(.L_x_298) ;  /* 0xfffffffc00f08947 */ /* 0x002fea000383ffff */
[----:B------:R-:W-:Y:S05]  /*bcd0*/  BRA `(.L_x_315) ;  /* 0xfffffff0008c7947 */ /* 0x000fea000383ffff */
.L_x_306:
[----:B------:R-:W-:Y:S01]  /*bce0*/  BSSY B0, `(.L_x_316) ;  /* 0x0000006000007945 */ /* 0x000fe20003800000 */
[----:B------:R-:W-:-:S07]  /*bcf0*/  IMAD.MOV.U32 R15, RZ, RZ, -0x1 ;  /* 0xffffffffff0f7424 */ /* 0x000fce00078e00ff */
[----:B------:R-:W-:Y:S05]  /*bd00*/  WARPSYNC.COLLECTIVE R15, `(.L_x_317) ;  /* 0x000000000f0c7348 */ /* 0x000fea0003c00000 */
[----:B------:R-:W-:Y:S02]  /*bd10*/  ELECT P6, UR62, PT ;  /* 0x00000000003e782f */ /* 0x000fe400038c0000 */
[----:B------:R-:W-:Y:S01]  /*bd20*/  MOV R14, UR62 ;  /* 0x0000003e000e7c02 */ /* 0x000fe20008000f00 */
[----:B------:R-:W-:Y:S10]  /*bd30*/  ENDCOLLECTIVE ;  /* 0x000000000000791b */ /* 0x000ff40003800000 */
.L_x_317:
[----:B------:R-:W-:Y:S05]  /*bd40*/  BSYNC B0 ;  /* 0x0000000000007941 */ /* 0x000fea0003800000 */
.L_x_316:
[----:B------:R-:W-:Y:S05]  /*bd50*/  BRA `(.L_x_318) ;  /* 0xfffffffc00187947 */ /* 0x000fea000383ffff */
.L_x_310:
[----:B0-----:R0:W1:Y:S02]  /*bd60*/  SYNCS.PHASECHK.TRANS64.TRYWAIT P0, [R7+URZ], R4 ;  /* 0x00000004070075a7 */ /* 0x001064000800017f */
[----:B-1----:R-:W-:Y:S05]  /*bd70*/  @!P0 NANOSLEEP.SYNCS 0x989680 ;  /* 0x009896800000895d */ /* 0x002fea0003900000 */
[----:B------:R-:W1:Y:S02]  /*bd80*/  @!P0 SYNCS.PHASECHK.TRANS64 P0, [R7+URZ], R4 ;  /* 0x00000004070085a7 */ /* 0x000e64000800007f */
[----:B-1----:R-:W-:Y:S05]  /*bd90*/  @!P0 BRA `(.L_x_310) ;  /* 0xfffffffc00f08947 */ /* 0x002fea000383ffff */
[----:B------:R-:W-:Y:S05]  /*bda0*/  BRA `(.L_x_319) ;  /* 0xfffffffc00507947 */ /* 0x000fea000383ffff */
.L_x_320:
[----:B------:R-:W-:-:S00]  /*bdb0*/  BRA `(.L_x_320) ;  /* 0xfffffffc00fc7947 */ /* 0x000fc0000383ffff */
[----:B------:R-:W-:-:S00]  /*bdc0*/  NOP ;  /* 0x0000000000007918 */ /* 0x000fc00000000000 */
        /* <DEDUP_REMOVED lines=11> */
.L_x_321:


//--------------------- .nv.global.init           --------------------------
	.section	.nv.global.init,"aw",@progbits
.nv.global.init:
	.type		$str$22,@object
	.size		$str$22,($str$23 - $str$22)
$str$22:
        /*0000*/ 	.byte	0x6b, 0x5f, 0x74, 0x69, 0x6c, 0x65, 0x5f, 0x63, 0x6f, 0x75, 0x6e, 0x74, 0x20, 0x3e, 0x3d, 0x20
        /*0010*/ 	.byte	0x31, 0x00
	.type		$str$23,@object
	.size		$str$23,(__unnamed_1 - $str$23)
$str$23:
        /*0012*/ 	.byte	0x2f, 0x74, 0x6d, 0x70, 0x2f, 0x63, 0x75, 0x74, 0x6c, 0x61, 0x73, 0x73, 0x5f, 0x73, 0x77, 0x65
        /*0022*/ 	.byte	0x65, 0x70, 0x5f, 0x73, 0x72, 0x63, 0x2f, 0x69, 0x6e, 0x63, 0x6c, 0x75, 0x64, 0x65, 0x2f, 0x63
        /*0032*/ 	.byte	0x75, 0x74, 0x6c, 0x61, 0x73, 0x73, 0x2f, 0x67, 0x65, 0x6d, 0x6d, 0x2f, 0x63, 0x6f, 0x6c, 0x6c
        /*0042*/ 	.byte	0x65, 0x63, 0x74, 0x69, 0x76, 0x65, 0x2f, 0x73, 0x6d, 0x39, 0x30, 0x5f, 0x6d, 0x6d, 0x61, 0x5f
        /*0052*/ 	.byte	0x74, 0x6d, 0x61, 0x5f, 0x67, 0x6d, 0x6d, 0x61, 0x5f, 0x73, 0x73, 0x5f, 0x77, 0x61, 0x72, 0x70
        /*0062*/ 	.byte	0x73, 0x70, 0x65, 0x63, 0x69, 0x61, 0x6c, 0x69, 0x7a, 0x65, 0x64, 0x2e, 0x68, 0x70, 0x70, 0x00
	.type		__unnamed_1,@object
	.size		__unnamed_1,(.L_0 - __unnamed_1)
__unnamed_1:
        /*0072*/ 	.byte	0x76, 0x6f, 0x69, 0x64, 0x20, 0x63, 0x75, 0x74, 0x6c, 0x61, 0x73, 0x73, 0x3a, 0x3a, 0x67, 0x65
        /* <DEDUP_REMOVED lines=180> */
        /*0bc2*/ 	.byte	0x6e, 0x74, 0x69, 0x74, 0x79, 0x5d, 0x00
.L_0:


//--------------------- .nv.shared._ZN7cutlass13device_kernelINS_4gemm6kernel13GemmUniversalIN4cute5tupleIJiiiiEEENS1_10collective13CollectiveMmaINS1_34MainloopSm90TmaGmmaWarpSpecializedILi2ENS5_IJNS4_1CILi1EEENSA_ILi2EEESB_EEENS1_35KernelTmaWarpSpecializedCooperativeEEENS5_IJNSA_ILi128EEENSA_ILi256EEESG_EEENS_6half_tENS5_IJlSB_lEEESJ_SK_NS4_8TiledMMAINS4_8MMA_AtomIJNS4_4SM904GMMA26MMA_64x256x16_F32F16F16_SSILNSO_5MajorE0ELSQ_0ELNSO_7ScaleInE1ELSR_1EEEEEENS4_6LayoutINS5_IJSC_SB_SB_EEENS5_IJSB_NSA_ILi0EEESW_EEEEENS5_IJNS4_10UnderscoreESZ_SZ_EEEEENS4_23SM90_TMA_LOAD_MULTICASTENS4_14ComposedLayoutINS4_7SwizzleILi3ELi4ELi3EEENS4_18smem_ptr_flag_bitsILi16EEENSU_INS5_IJNSA_ILi8EEENSA_ILi64EEEEEENS5_IJS19_SB_EEEEEEEvNS4_8identityENS4_13SM90_TMA_LOADES1D_vS1E_EENS_8epilogue10collective6detail29Sm90TmaWarpSpecializedAdapterINS1I_15DefaultEpilogueISJ_SK_SK_NS1H_6thread17LinearCombinationISJ_Li1EffLNS1M_9ScaleType4KindE0ELNS_15FloatRoundStyleE2ESJ_EENS1_15EpilogueDefaultEEEEEvvEEEEvNT_6ParamsE --------------------------
	.section	.nv.shared._ZN7cutlass13device_kernelINS_4gemm6kernel13GemmUniversalIN4cute5tupleIJiiiiEEENS1_10collective13CollectiveMmaINS1_34MainloopSm90TmaGmmaWarpSpecializedILi2ENS5_IJNS4_1CILi1EEENSA_ILi2EEESB_EEENS1_35KernelTmaWarpSpecializedCooperativeEEENS5_IJNSA_ILi128EEENSA_ILi256EEESG_EEENS_6half_tENS5_IJlSB_lEEESJ_SK_NS4_8TiledMMAINS4_8MMA_AtomIJNS4_4SM904GMMA26MMA_64x256x16_F32F16F16_SSILNSO_5MajorE0ELSQ_0ELNSO_7ScaleInE1ELSR_1EEEEEENS4_6LayoutINS5_IJSC_SB_SB_EEENS5_IJSB_NSA_ILi0EEESW_EEEEENS5_IJNS4_10UnderscoreESZ_SZ_EEEEENS4_23SM90_TMA_LOAD_MULTICASTENS4_14ComposedLayoutINS4_7SwizzleILi3ELi4ELi3EEENS4_18smem_ptr_flag_bitsILi16EEENSU_INS5_IJNSA_ILi8EEENSA_ILi64EEEEEENS5_IJS19_SB_EEEEEEEvNS4_8identityENS4_13SM90_TMA_LOADES1D_vS1E_EENS_8epilogue10collective6detail29Sm90TmaWarpSpecializedAdapterINS1I_15DefaultEpilogueISJ_SK_SK_NS1H_6thread17LinearCombinationISJ_Li1EffLNS1M_9ScaleType4KindE0ELNS_15FloatRoundStyleE2ESJ_EENS1_15EpilogueDefaultEEEEEvvEEEEvNT_6ParamsE,"aw",@nobits
	.sectionflags	@""
	.align	16
	.zero		1024


//--------------------- .nv.shared.reserved.0     --------------------------
	.section	.nv.shared.reserved.0,"aw",@nobits
	.weak		__nv_reservedSMEM_offset_0_alias
	.size		__nv_reservedSMEM_offset_0_alias, 0, 0
	.other		__nv_reservedSMEM_offset_0_alias,@"STO_CUDA_RESERVED_SHARED STV_DEFAULT"
__nv_reservedSMEM_offset_0_alias:
	.zero		0


//--------------------- .nv.global                --------------------------
	.section	.nv.global,"aw",@nobits
.nv.global:
	.type		_ZN40_INTERNAL_9ba87f80_4_k_cu_a3c0743b_281214cute1_E,@object
	.size		_ZN40_INTERNAL_9ba87f80_4_k_cu_a3c0743b_281214cute1_E,(_ZN40_INTERNAL_9ba87f80_4_k_cu_a3c0743b_281214cuda3std3__45__cpo6cbeginE - _ZN40_INTERNAL_9ba87f80_4_k_cu_a3c0743b_281214cute1_E)
_ZN40_INTERNAL_9ba87f80_4_k_cu_a3c0743b_281214cute1_E:
	.zero		1
	.type		_ZN40_INTERNAL_9ba87f80_4_k_cu_a3c0743b_281214cuda3std3__45__cpo6cbeginE,@object
	.size		_ZN40_INTERNAL_9ba87f80_4_k_cu_a3c0743b_281214cuda3std3__45__cpo6cbeginE,(_ZN40_INTERNAL_9ba87f80_4_k_cu_a3c0743b_281214cuda3std3__48in_placeE - _ZN40_INTERNAL_9ba87f80_4_k_cu_a3c0743b_281214cuda3std3__45__cpo6cbeginE)
_ZN40_INTERNAL_9ba87f80_4_k_cu_a3c0743b_281214cuda3std3__45__cpo6cbeginE:
	.zero		1
	.type		_ZN40_INTERNAL_9ba87f80_4_k_cu_a3c0743b_281214cuda3std3__48in_placeE,@object
	.size		_ZN40_INTERNAL_9ba87f80_4_k_cu_a3c0743b_281214cuda3std3__48in_placeE,(_ZN40_INTERNAL_9ba87f80_4_k_cu_a3c0743b_281214cuda3std6ranges3__45__cpo9iter_moveE - _ZN40_INTERNAL_9ba87f80_4_k_cu_a3c0743b_281214cuda3std3__48in_placeE)
_ZN40_INTERNAL_9ba87f80_4_k_cu_a3c0743b_281214cuda3std3__48in_placeE:
	.zero		1
	.type		_ZN40_INTERNAL_9ba87f80_4_k_cu_a3c0743b_281214cuda3std6ranges3__45__cpo9iter_moveE,@object
	.size		_ZN40_INTERNAL_9ba87f80_4_k_cu_a3c0743b_281214cuda3std6ranges3__45__cpo9iter_moveE,(_ZN40_INTERNAL_9ba87f80_4_k_cu_a3c0743b_281214cuda3std3__45__cpo5beginE - _ZN40_INTERNAL_9ba87f80_4_k_cu_a3c0743b_281214cuda3std6ranges3__45__cpo9iter_moveE)
_ZN40_INTERNAL_9ba87f80_4_k_cu_a3c0743b_281214cuda3std6ranges3__45__cpo9iter_moveE:
	.zero		1
	.type		_ZN40_INTERNAL_9ba87f80_4_k_cu_a3c0743b_281214cuda3std3__45__cpo5beginE,@object
	.size		_ZN40_INTERNAL_9ba87f80_4_k_cu_a3c0743b_281214cuda3std3__45__cpo5beginE,(_ZN40_INTERNAL_9ba87f80_4_k_cu_a3c0743b_281214cuda3std3__442_GLOBAL__N__9ba87f80_4_k_cu_a3c0743b_281216ignoreE - _ZN40_INTERNAL_9ba87f80_4_k_cu_a3c0743b_281214cuda3std3__45__cpo5beginE)
_ZN40_INTERNAL_9ba87f80_4_k_cu_a3c0743b_281214cuda3std3__45__cpo5beginE:
	.zero		1
	.type		_ZN40_INTERNAL_9ba87f80_4_k_cu_a3c0743b_281214cuda3std3__442_GLOBAL__N__9ba87f80_4_k_cu_a3c0743b_281216ignoreE,@object
	.size		_ZN40_INTERNAL_9ba87f80_4_k_cu_a3c0743b_281214cuda3std3__442_GLOBAL__N__9ba87f80_4_k_cu_a3c0743b_281216ignoreE,(_ZN40_INTERNAL_9ba87f80_4_k_cu_a3c0743b_281214cute7productE - _ZN40_INTERNAL_9ba87f80_4_k_cu_a3c0743b_281214cuda3std3__442_GLOBAL__N__9ba87f80_4_k_cu_a3c0743b_281216ignoreE)
_ZN40_INTERNAL_9ba87f80_4_k_cu_a3c0743b_281214cuda3std3__442_GLOBAL__N__9ba87f80_4_k_cu_a3c0743b_281216ignoreE:
	.zero		1
	.type		_ZN40_INTERNAL_9ba87f80_4_k_cu_a3c0743b_281214cute7productE,@object
	.size		_ZN40_INTERNAL_9ba87f80_4_k_cu_a3c0743b_281214cute7productE,(_ZN40_INTERNAL_9ba87f80_4_k_cu_a3c0743b_281214cuda3std3__45__cpo3endE - _ZN40_INTERNAL_9ba87f80_4_k_cu_a3c0743b_281214cute7productE)
_ZN40_INTERNAL_9ba87f80_4_k_cu_a3c0743b_281214cute7productE:
	.zero		1
	.type		_ZN40_INTERNAL_9ba87f80_4_k_cu_a3c0743b_281214cuda3std3__45__cpo3endE,@object
	.size		_ZN40_INTERNAL_9ba87f80_4_k_cu_a3c0743b_281214cuda3std3__45__cpo3endE,(_ZN40_INTERNAL_9ba87f80_4_k_cu_a3c0743b_281214cuda3std3__419piecewise_constructE - _ZN40_INTERNAL_9ba87f80_4_k_cu_a3c0743b_281214cuda3std3__45__cpo3endE)
_ZN40_INTERNAL_9ba87f80_4_k_cu_a3c0743b_281214cuda3std3__45__cpo3endE:
	.zero		1
	.type		_ZN40_INTERNAL_9ba87f80_4_k_cu_a3c0743b_281214cuda3std3__419piecewise_constructE,@object
	.size		_ZN40_INTERNAL_9ba87f80_4_k_cu_a3c0743b_281214cuda3std3__419piecewise_constructE,(_ZN40_INTERNAL_9ba87f80_4_k_cu_a3c0743b_281214cuda3std3__45__cpo4cendE - _ZN40_INTERNAL_9ba87f80_4_k_cu_a3c0743b_281214cuda3std3__419piecewise_constructE)
_ZN40_INTERNAL_9ba87f80_4_k_cu_a3c0743b_281214cuda3std3__419piecewise_constructE:
	.zero		1
	.type		_ZN40_INTERNAL_9ba87f80_4_k_cu_a3c0743b_281214cuda3std3__45__cpo4cendE,@object
	.size		_ZN40_INTERNAL_9ba87f80_4_k_cu_a3c0743b_281214cuda3std3__45__cpo4cendE,(_ZN40_INTERNAL_9ba87f80_4_k_cu_a3c0743b_281214cuda3std6ranges3__45__cpo4swapE - _ZN40_INTERNAL_9ba87f80_4_k_cu_a3c0743b_281214cuda3std3__45__cpo4cendE)
_ZN40_INTERNAL_9ba87f80_4_k_cu_a3c0743b_281214cuda3std3__45__cpo4cendE:
	.zero		1
	.type		_ZN40_INTERNAL_9ba87f80_4_k_cu_a3c0743b_281214cuda3std6ranges3__45__cpo4swapE,@object
	.size		_ZN40_INTERNAL_9ba87f80_4_k_cu_a3c0743b_281214cuda3std6ranges3__45__cpo4swapE,(.L_8 - _ZN40_INTERNAL_9ba87f80_4_k_cu_a3c0743b_281214cuda3std6ranges3__45__cpo4swapE)
_ZN40_INTERNAL_9ba87f80_4_k_cu_a3c0743b_281214cuda3std6ranges3__45__cpo4swapE:
	.zero		1
.L_8:


//--------------------- .nv.constant0._ZN7cutlass13device_kernelINS_4gemm6kernel13GemmUniversalIN4cute5tupleIJiiiiEEENS1_10collective13CollectiveMmaINS1_34MainloopSm90TmaGmmaWarpSpecializedILi2ENS5_IJNS4_1CILi1EEENSA_ILi2EEESB_EEENS1_35KernelTmaWarpSpecializedCooperativeEEENS5_IJNSA_ILi128EEENSA_ILi256EEESG_EEENS_6half_tENS5_IJlSB_lEEESJ_SK_NS4_8TiledMMAINS4_8MMA_AtomIJNS4_4SM904GMMA26MMA_64x256x16_F32F16F16_SSILNSO_5MajorE0ELSQ_0ELNSO_7ScaleInE1ELSR_1EEEEEENS4_6LayoutINS5_IJSC_SB_SB_EEENS5_IJSB_NSA_ILi0EEESW_EEEEENS5_IJNS4_10UnderscoreESZ_SZ_EEEEENS4_23SM90_TMA_LOAD_MULTICASTENS4_14ComposedLayoutINS4_7SwizzleILi3ELi4ELi3EEENS4_18smem_ptr_flag_bitsILi16EEENSU_INS5_IJNSA_ILi8EEENSA_ILi64EEEEEENS5_IJS19_SB_EEEEEEEvNS4_8identityENS4_13SM90_TMA_LOADES1D_vS1E_EENS_8epilogue10collective6detail29Sm90TmaWarpSpecializedAdapterINS1I_15DefaultEpilogueISJ_SK_SK_NS1H_6thread17LinearCombinationISJ_Li1EffLNS1M_9ScaleType4KindE0ELNS_15FloatRoundStyleE2ESJ_EENS1_15EpilogueDefaultEEEEEvvEEEEvNT_6ParamsE --------------------------
	.section	.nv.constant0._ZN7cutlass13device_kernelINS_4gemm6kernel13GemmUniversalIN4cute5tupleIJiiiiEEENS1_10collective13CollectiveMmaINS1_34MainloopSm90TmaGmmaWarpSpecializedILi2ENS5_IJNS4_1CILi1EEENSA_ILi2EEESB_EEENS1_35KernelTmaWarpSpecializedCooperativeEEENS5_IJNSA_ILi128EEENSA_ILi256EEESG_EEENS_6half_tENS5_IJlSB_lEEESJ_SK_NS4_8TiledMMAINS4_8MMA_AtomIJNS4_4SM904GMMA26MMA_64x256x16_F32F16F16_SSILNSO_5MajorE0ELSQ_0ELNSO_7ScaleInE1ELSR_1EEEEEENS4_6LayoutINS5_IJSC_SB_SB_EEENS5_IJSB_NSA_ILi0EEESW_EEEEENS5_IJNS4_10UnderscoreESZ_SZ_EEEEENS4_23SM90_TMA_LOAD_MULTICASTENS4_14ComposedLayoutINS4_7SwizzleILi3ELi4ELi3EEENS4_18smem_ptr_flag_bitsILi16EEENSU_INS5_IJNSA_ILi8EEENSA_ILi64EEEEEENS5_IJS19_SB_EEEEEEEvNS4_8identityENS4_13SM90_TMA_LOADES1D_vS1E_EENS_8epilogue10collective6detail29Sm90TmaWarpSpecializedAdapterINS1I_15DefaultEpilogueISJ_SK_SK_NS1H_6thread17LinearCombinationISJ_Li1EffLNS1M_9ScaleType4KindE0ELNS_15FloatRoundStyleE2ESJ_EENS1_15EpilogueDefaultEEEEEvvEEEEvNT_6ParamsE,"a",@progbits
	.sectionflags	@""
	.align	4
.nv.constant0._ZN7cutlass13device_kernelINS_4gemm6kernel13GemmUniversalIN4cute5tupleIJiiiiEEENS1_10collective13CollectiveMmaINS1_34MainloopSm90TmaGmmaWarpSpecializedILi2ENS5_IJNS4_1CILi1EEENSA_ILi2EEESB_EEENS1_35KernelTmaWarpSpecializedCooperativeEEENS5_IJNSA_ILi128EEENSA_ILi256EEESG_EEENS_6half_tENS5_IJlSB_lEEESJ_SK_NS4_8TiledMMAINS4_8MMA_AtomIJNS4_4SM904GMMA26MMA_64x256x16_F32F16F16_SSILNSO_5MajorE0ELSQ_0ELNSO_7ScaleInE1ELSR_1EEEEEENS4_6LayoutINS5_IJSC_SB_SB_EEENS5_IJSB_NSA_ILi0EEESW_EEEEENS5_IJNS4_10UnderscoreESZ_SZ_EEEEENS4_23SM90_TMA_LOAD_MULTICASTENS4_14ComposedLayoutINS4_7SwizzleILi3ELi4ELi3EEENS4_18smem_ptr_flag_bitsILi16EEENSU_INS5_IJNSA_ILi8EEENSA_ILi64EEEEEENS5_IJS19_SB_EEEEEEEvNS4_8identityENS4_13SM90_TMA_LOADES1D_vS1E_EENS_8epilogue10collective6detail29Sm90TmaWarpSpecializedAdapterINS1I_15DefaultEpilogueISJ_SK_SK_NS1H_6thread17LinearCombinationISJ_Li1EffLNS1M_9ScaleType4KindE0ELNS_15FloatRoundStyleE2ESJ_EENS1_15EpilogueDefaultEEEEEvvEEEEvNT_6ParamsE:
	.zero		1664


//--------------------- SYMBOLS --------------------------

	.type		.nv.reservedSmem.offset0,@object
	.size		.nv.reservedSmem.offset0,0x4
	.type		__assertfail,@function
